	.target	sm_100a

	.elftype	@"ET_EXEC"


//--------------------- .note.nv.tkinfo           --------------------------
	.section	.note.nv.tkinfo,"",@"SHT_NOTE"
	.sectionflags	@"SHF_NOTE_NV_TKINFO"
	.tkinfo
        /*0018*/ 	.word	0x00000002
        /*0030*/ 	.string	""
        /*0030*/ 	.string	"ptxas"
        /*0030*/ 	.string	"Cuda compilation tools, release 13.0, V13.0.88"
        /*0030*/ 	.string	"Build cuda_13.0.r13.0/compiler.36424714_0"
        /*0030*/ 	.string	"-arch sm_100a -m 64 "



//--------------------- .note.nv.cuinfo           --------------------------
	.section	.note.nv.cuinfo,"",@"SHT_NOTE"
	.sectionflags	@"SHF_NOTE_NV_CUINFO"
        /*0018*/ 	.short	0x0002
        /*001a*/ 	.short	0x0064
        /*001c*/ 	.short	0x0082
	.zero		2


//--------------------- .nv.info                  --------------------------
	.section	.nv.info,"",@"SHT_CUDA_INFO"
	.align	4


	//----- nvinfo : EIATTR_REGCOUNT
	.align		4
        /*0000*/ 	.byte	0x04, 0x2f
        /*0002*/ 	.short	(.L_20 - .L_19)
	.align		4
.L_19:
        /*0004*/ 	.word	index@(_ZN7cutlass13device_kernelINS_4gemm6kernel13GemmUniversalIN4cute5tupleIJiiiiEEENS1_10collective13CollectiveMmaINS1_35MainloopSm100TmaUmmaWarpSpecializedILi20ELi2ELi4ENS5_IJNS4_1CILi1EEESB_SB_EEEEENS5_IJNSA_ILi64EEENSA_ILi256EEENSA_ILi32EEEEEENS_12float_e5m2_tENS5_IJlSB_lEEESI_SJ_NS4_8TiledMMAINS4_8MMA_AtomIJNS4_10MMA_TraitsINS4_19SM100_MMA_F8F6F4_SSEJSI_SI_fSE_SF_NS4_17integral_constantINS4_4UMMA5MajorELSQ_0EEESR_NSO_INSP_7ScaleInELSS_0EEEST_EEEEEENS4_6LayoutISC_NS5_IJNSA_ILi0EEESX_SX_EEEEENS5_IJNS4_10UnderscoreES10_S10_EEEEENS4_13SM90_TMA_LOADENS4_14ComposedLayoutINS4_7SwizzleILi1ELi4ELi3EEENS4_18smem_ptr_flag_bitsILi8EEENSW_INS5_IJNSA_ILi8EEESG_EEENS5_IJSG_SB_EEEEEEEvNS4_8identityES13_S1D_vS1E_EENS_8epilogue10collective18CollectiveEpilogueINS1G_23Sm100TmaWarpSpecializedILi4ELi2ELi32ELb0ELb0EEEJSH_NS5_IJNSW_ISE_SB_EES1L_EEESI_SJ_SI_SJ_NS1G_6fusion15FusionCallbacksIS1K_NS1N_17LinearCombinationISI_fSI_fLNS_15FloatRoundStyleE2EEESH_S1M_JEEENS4_5SM1004TMEM4LOAD26SM100_TMEM_LOAD_16dp32b32xES13_NS14_INS15_ILi2ELi4ELi3EEES18_NSW_INS5_IJS19_SE_EEENS5_IJSE_SB_EEEEEEENS4_39AutoVectorizingCopyWithAssumedAlignmentILi128EEENS4_14SM90_TMA_STOREES21_S23_S23_EEEvvEEEEvNT_6ParamsE)
        /*0008*/ 	.word	0x00000079


	//----- nvinfo : EIATTR_FRAME_SIZE
	.align		4
.L_20:
        /*000c*/ 	.byte	0x04, 0x11
        /*000e*/ 	.short	(.L_22 - .L_21)
	.align		4
.L_21:
        /*0010*/ 	.word	index@($__internal_2_$__cuda_sm10x_tcgen05_guardrail_trap_unallocated_columns_being_dealloced)
        /*0014*/ 	.word	0x00000000


	//----- nvinfo : EIATTR_FRAME_SIZE
	.align		4
.L_22:
        /*0018*/ 	.byte	0x04, 0x11
        /*001a*/ 	.short	(.L_24 - .L_23)
	.align		4
.L_23:
        /*001c*/ 	.word	index@($__internal_1_$__cuda_sm10x_tcgen05_guardrail_trap_phase_invalid_during_alloc)
        /*0020*/ 	.word	0x00000000


	//----- nvinfo : EIATTR_FRAME_SIZE
	.align		4
.L_24:
        /*0024*/ 	.byte	0x04, 0x11
        /*0026*/ 	.short	(.L_26 - .L_25)
	.align		4
.L_25:
        /*0028*/ 	.word	index@($__internal_0_$__cuda_sm10x_tcgen05_guardrail_trap_col_being_dealloced_not_returned_by_alloc)
        /*002c*/ 	.word	0x00000000


	//----- nvinfo : EIATTR_FRAME_SIZE
	.align		4
.L_26:
        /*0030*/ 	.byte	0x04, 0x11
        /*0032*/ 	.short	(.L_28 - .L_27)
	.align		4
.L_27:
        /*0034*/ 	.word	index@(_ZN7cutlass13device_kernelINS_4gemm6kernel13GemmUniversalIN4cute5tupleIJiiiiEEENS1_10collective13CollectiveMmaINS1_35MainloopSm100TmaUmmaWarpSpecializedILi20ELi2ELi4ENS5_IJNS4_1CILi1EEESB_SB_EEEEENS5_IJNSA_ILi64EEENSA_ILi256EEENSA_ILi32EEEEEENS_12float_e5m2_tENS5_IJlSB_lEEESI_SJ_NS4_8TiledMMAINS4_8MMA_AtomIJNS4_10MMA_TraitsINS4_19SM100_MMA_F8F6F4_SSEJSI_SI_fSE_SF_NS4_17integral_constantINS4_4UMMA5MajorELSQ_0EEESR_NSO_INSP_7ScaleInELSS_0EEEST_EEEEEENS4_6LayoutISC_NS5_IJNSA_ILi0EEESX_SX_EEEEENS5_IJNS4_10UnderscoreES10_S10_EEEEENS4_13SM90_TMA_LOADENS4_14ComposedLayoutINS4_7SwizzleILi1ELi4ELi3EEENS4_18smem_ptr_flag_bitsILi8EEENSW_INS5_IJNSA_ILi8EEESG_EEENS5_IJSG_SB_EEEEEEEvNS4_8identityES13_S1D_vS1E_EENS_8epilogue10collective18CollectiveEpilogueINS1G_23Sm100TmaWarpSpecializedILi4ELi2ELi32ELb0ELb0EEEJSH_NS5_IJNSW_ISE_SB_EES1L_EEESI_SJ_SI_SJ_NS1G_6fusion15FusionCallbacksIS1K_NS1N_17LinearCombinationISI_fSI_fLNS_15FloatRoundStyleE2EEESH_S1M_JEEENS4_5SM1004TMEM4LOAD26SM100_TMEM_LOAD_16dp32b32xES13_NS14_INS15_ILi2ELi4ELi3EEES18_NSW_INS5_IJS19_SE_EEENS5_IJSE_SB_EEEEEEENS4_39AutoVectorizingCopyWithAssumedAlignmentILi128EEENS4_14SM90_TMA_STOREES21_S23_S23_EEEvvEEEEvNT_6ParamsE)
        /*0038*/ 	.word	0x00000000


	//----- nvinfo : EIATTR_MIN_STACK_SIZE
	.align		4
.L_28:
        /*003c*/ 	.byte	0x04, 0x12
        /*003e*/ 	.short	(.L_30 - .L_29)
	.align		4
.L_29:
        /*0040*/ 	.word	index@(_ZN7cutlass13device_kernelINS_4gemm6kernel13GemmUniversalIN4cute5tupleIJiiiiEEENS1_10collective13CollectiveMmaINS1_35MainloopSm100TmaUmmaWarpSpecializedILi20ELi2ELi4ENS5_IJNS4_1CILi1EEESB_SB_EEEEENS5_IJNSA_ILi64EEENSA_ILi256EEENSA_ILi32EEEEEENS_12float_e5m2_tENS5_IJlSB_lEEESI_SJ_NS4_8TiledMMAINS4_8MMA_AtomIJNS4_10MMA_TraitsINS4_19SM100_MMA_F8F6F4_SSEJSI_SI_fSE_SF_NS4_17integral_constantINS4_4UMMA5MajorELSQ_0EEESR_NSO_INSP_7ScaleInELSS_0EEEST_EEEEEENS4_6LayoutISC_NS5_IJNSA_ILi0EEESX_SX_EEEEENS5_IJNS4_10UnderscoreES10_S10_EEEEENS4_13SM90_TMA_LOADENS4_14ComposedLayoutINS4_7SwizzleILi1ELi4ELi3EEENS4_18smem_ptr_flag_bitsILi8EEENSW_INS5_IJNSA_ILi8EEESG_EEENS5_IJSG_SB_EEEEEEEvNS4_8identityES13_S1D_vS1E_EENS_8epilogue10collective18CollectiveEpilogueINS1G_23Sm100TmaWarpSpecializedILi4ELi2ELi32ELb0ELb0EEEJSH_NS5_IJNSW_ISE_SB_EES1L_EEESI_SJ_SI_SJ_NS1G_6fusion15FusionCallbacksIS1K_NS1N_17LinearCombinationISI_fSI_fLNS_15FloatRoundStyleE2EEESH_S1M_JEEENS4_5SM1004TMEM4LOAD26SM100_TMEM_LOAD_16dp32b32xES13_NS14_INS15_ILi2ELi4ELi3EEES18_NSW_INS5_IJS19_SE_EEENS5_IJSE_SB_EEEEEEENS4_39AutoVectorizingCopyWithAssumedAlignmentILi128EEENS4_14SM90_TMA_STOREES21_S23_S23_EEEvvEEEEvNT_6ParamsE)
        /*0044*/ 	.word	0x00000000
.L_30:


//--------------------- .nv.compat                --------------------------
	.section	.nv.compat,"",@"SHT_CUDA_COMPAT_INFO"
	.align	4
        /*0000*/ 	.byte	0x02, 0x09, 0x01, 0x00, 0x02, 0x02, 0x02, 0x00, 0x02, 0x05, 0x05, 0x00, 0x03, 0x07, 0x01, 0x01
        /*0010*/ 	.byte	0x02, 0x03, 0x01, 0x00, 0x02, 0x06, 0x01, 0x00, 0x04, 0x0b, 0x08, 0x00, 0x09, 0x00, 0x00, 0x00
        /*0020*/ 	.byte	0x00, 0x00, 0x00, 0x00


//--------------------- .nv.info._ZN7cutlass13device_kernelINS_4gemm6kernel13GemmUniversalIN4cute5tupleIJiiiiEEENS1_10collective13CollectiveMmaINS1_35MainloopSm100TmaUmmaWarpSpecializedILi20ELi2ELi4ENS5_IJNS4_1CILi1EEESB_SB_EEEEENS5_IJNSA_ILi64EEENSA_ILi256EEENSA_ILi32EEEEEENS_12float_e5m2_tENS5_IJlSB_lEEESI_SJ_NS4_8TiledMMAINS4_8MMA_AtomIJNS4_10MMA_TraitsINS4_19SM100_MMA_F8F6F4_SSEJSI_SI_fSE_SF_NS4_17integral_constantINS4_4UMMA5MajorELSQ_0EEESR_NSO_INSP_7ScaleInELSS_0EEEST_EEEEEENS4_6LayoutISC_NS5_IJNSA_ILi0EEESX_SX_EEEEENS5_IJNS4_10UnderscoreES10_S10_EEEEENS4_13SM90_TMA_LOADENS4_14ComposedLayoutINS4_7SwizzleILi1ELi4ELi3EEENS4_18smem_ptr_flag_bitsILi8EEENSW_INS5_IJNSA_ILi8EEESG_EEENS5_IJSG_SB_EEEEEEEvNS4_8identityES13_S1D_vS1E_EENS_8epilogue10collective18CollectiveEpilogueINS1G_23Sm100TmaWarpSpecializedILi4ELi2ELi32ELb0ELb0EEEJSH_NS5_IJNSW_ISE_SB_EES1L_EEESI_SJ_SI_SJ_NS1G_6fusion15FusionCallbacksIS1K_NS1N_17LinearCombinationISI_fSI_fLNS_15FloatRoundStyleE2EEESH_S1M_JEEENS4_5SM1004TMEM4LOAD26SM100_TMEM_LOAD_16dp32b32xES13_NS14_INS15_ILi2ELi4ELi3EEES18_NSW_INS5_IJS19_SE_EEENS5_IJSE_SB_EEEEEEENS4_39AutoVectorizingCopyWithAssumedAlignmentILi128EEENS4_14SM90_TMA_STOREES21_S23_S23_EEEvvEEEEvNT_6ParamsE --------------------------
	.section	.nv.info._ZN7cutlass13device_kernelINS_4gemm6kernel13GemmUniversalIN4cute5tupleIJiiiiEEENS1_10collective13CollectiveMmaINS1_35MainloopSm100TmaUmmaWarpSpecializedILi20ELi2ELi4ENS5_IJNS4_1CILi1EEESB_SB_EEEEENS5_IJNSA_ILi64EEENSA_ILi256EEENSA_ILi32EEEEEENS_12float_e5m2_tENS5_IJlSB_lEEESI_SJ_NS4_8TiledMMAINS4_8MMA_AtomIJNS4_10MMA_TraitsINS4_19SM100_MMA_F8F6F4_SSEJSI_SI_fSE_SF_NS4_17integral_constantINS4_4UMMA5MajorELSQ_0EEESR_NSO_INSP_7ScaleInELSS_0EEEST_EEEEEENS4_6LayoutISC_NS5_IJNSA_ILi0EEESX_SX_EEEEENS5_IJNS4_10UnderscoreES10_S10_EEEEENS4_13SM90_TMA_LOADENS4_14ComposedLayoutINS4_7SwizzleILi1ELi4ELi3EEENS4_18smem_ptr_flag_bitsILi8EEENSW_INS5_IJNSA_ILi8EEESG_EEENS5_IJSG_SB_EEEEEEEvNS4_8identityES13_S1D_vS1E_EENS_8epilogue10collective18CollectiveEpilogueINS1G_23Sm100TmaWarpSpecializedILi4ELi2ELi32ELb0ELb0EEEJSH_NS5_IJNSW_ISE_SB_EES1L_EEESI_SJ_SI_SJ_NS1G_6fusion15FusionCallbacksIS1K_NS1N_17LinearCombinationISI_fSI_fLNS_15FloatRoundStyleE2EEESH_S1M_JEEENS4_5SM1004TMEM4LOAD26SM100_TMEM_LOAD_16dp32b32xES13_NS14_INS15_ILi2ELi4ELi3EEES18_NSW_INS5_IJS19_SE_EEENS5_IJSE_SB_EEEEEEENS4_39AutoVectorizingCopyWithAssumedAlignmentILi128EEENS4_14SM90_TMA_STOREES21_S23_S23_EEEvvEEEEvNT_6ParamsE,"",@"SHT_CUDA_INFO"
	.sectionflags	@""
	.align	4


	//----- nvinfo : EIATTR_CUDA_API_VERSION
	.align		4
        /*0000*/ 	.byte	0x04, 0x37
        /*0002*/ 	.short	(.L_32 - .L_31)
.L_31:
        /*0004*/ 	.word	0x00000082


	//----- nvinfo : EIATTR_KPARAM_INFO
	.align		4
.L_32:
        /*0008*/ 	.byte	0x04, 0x17
        /*000a*/ 	.short	(.L_34 - .L_33)
.L_33:
        /*000c*/ 	.word	0x00000000
        /*0010*/ 	.short	0x0000
        /*0012*/ 	.short	0x0000
        /*0014*/ 	.byte	0x00, 0xf0, 0x01, 0x20


	//----- nvinfo : EIATTR_AT_ENTRY_FRAGMENTS
	.align		4
.L_34:
        /*0018*/ 	.byte	0x04, 0x4f
        /*001a*/ 	.short	(.L_36 - .L_35)


	//   ....[0]....
.L_35:
        /*001c*/ 	.word	0x00000006


	//----- nvinfo : EIATTR_RESERVED_SMEM_USED
	.align		4
.L_36:
        /*0020*/ 	.byte	0x01, 0x41
	.zero		2


	//----- nvinfo : EIATTR_SPARSE_MMA_MASK
	.align		4
        /*0024*/ 	.byte	0x03, 0x50
        /*0026*/ 	.short	0x0000


	//----- nvinfo : EIATTR_TCGEN05_1CTA_USED
	.align		4
        /*0028*/ 	.byte	0x01, 0x51
	.zero		2


	//----- nvinfo : EIATTR_MAXREG_COUNT
	.align		4
        /*002c*/ 	.byte	0x03, 0x1b
        /*002e*/ 	.short	0x00ff


	//----- nvinfo : EIATTR_NUM_BARRIERS
	.align		4
        /*0030*/ 	.byte	0x02, 0x4c
        /*0032*/ 	.byte	0x07
	.zero		1


	//----- nvinfo : EIATTR_EXTERNS
	.align		4
        /*0034*/ 	.byte	0x04, 0x0f
        /*0036*/ 	.short	(.L_38 - .L_37)


	//   ....[0]....
	.align		4
.L_37:
        /*0038*/ 	.word	index@(__assertfail)


	//----- nvinfo : EIATTR_MERCURY_ISA_VERSION
	.align		4
.L_38:
        /*003c*/ 	.byte	0x03, 0x5f
        /*003e*/ 	.short	0x0101


	//----- nvinfo : EIATTR_INT_WARP_WIDE_INSTR_OFFSETS
	.align		4
        /*0040*/ 	.byte	0x04, 0x31
        /*0042*/ 	.short	(.L_40 - .L_39)


	//   ....[0]....
.L_39:
        /*0044*/ 	.word	0x00002010


	//   ....[1]....
        /*0048*/ 	.word	0x00004260


	//   ....[2]....
        /*004c*/ 	.word	0x00004290


	//   ....[3]....
        /*0050*/ 	.word	0x000042e0


	//   ....[4]....
        /*0054*/ 	.word	0x00004c00


	//   ....[5]....
        /*0058*/ 	.word	0x00004c60


	//   ....[6]....
        /*005c*/ 	.word	0x00004d40


	//   ....[7]....
        /*0060*/ 	.word	0x00004db0


	//   ....[8]....
        /*0064*/ 	.word	0x00004ec0


	//   ....[9]....
        /*0068*/ 	.word	0x00004f50


	//   ....[10]....
        /*006c*/ 	.word	0x00005120


	//   ....[11]....
        /*0070*/ 	.word	0x00005280


	//----- nvinfo : EIATTR_COOP_GROUP_MASK_REGIDS
	.align		4
.L_40:
        /*0074*/ 	.byte	0x04, 0x29
        /*0076*/ 	.short	(.L_42 - .L_41)


	//   ....[0]....
.L_41:
        /*0078*/ 	.word	0xffffffff


	//   ....[1]....
        /*007c*/ 	.word	0xffffffff


	//   ....[2]....
        /*0080*/ 	.word	0xffffffff


	//   ....[3]....
        /*0084*/ 	.word	0xffffffff


	//   ....[4]....
        /*0088*/ 	.word	0xffffffff


	//   ....[5]....
        /*008c*/ 	.word	0xffffffff


	//   ....[6]....
        /*0090*/ 	.word	0xffffffff


	//   ....[7]....
        /*0094*/ 	.word	0xffffffff


	//   ....[8]....
        /*0098*/ 	.word	0xffffffff


	//   ....[9]....
        /*009c*/ 	.word	0xffffffff


	//   ....[10]....
        /*00a0*/ 	.word	0xffffffff


	//   ....[11]....
        /*00a4*/ 	.word	0xffffffff


	//   ....[12]....
        /*00a8*/ 	.word	0xffffffff


	//----- nvinfo : EIATTR_COOP_GROUP_INSTR_OFFSETS
	.align		4
.L_42:
        /*00ac*/ 	.byte	0x04, 0x28
        /*00ae*/ 	.short	(.L_44 - .L_43)


	//   ....[0]....
.L_43:
        /*00b0*/ 	.word	0x00000090


	//   ....[1]....
        /*00b4*/ 	.word	0x000004d0


	//   ....[2]....
        /*00b8*/ 	.word	0x00000870


	//   ....[3]....
        /*00bc*/ 	.word	0x00000a10


	//   ....[4]....
        /*00c0*/ 	.word	0x00000b10


	//   ....[5]....
        /*00c4*/ 	.word	0x00000c80


	//   ....[6]....
        /*00c8*/ 	.word	0x00000e20


	//   ....[7]....
        /*00cc*/ 	.word	0x00001ef0


	//   ....[8]....
        /*00d0*/ 	.word	0x000035d0


	//   ....[9]....
        /*00d4*/ 	.word	0x000037e0


	//   ....[10]....
        /*00d8*/ 	.word	0x00003810


	//   ....[11]....
        /*00dc*/ 	.word	0x00004150


	//   ....[12]....
        /*00e0*/ 	.word	0x00004380


	//----- nvinfo : EIATTR_VRC_CTA_INIT_COUNT
	.align		4
.L_44:
        /*00e4*/ 	.byte	0x02, 0x4a
        /*00e6*/ 	.byte	0x80
	.zero		1


	//----- nvinfo : EIATTR_SYSCALL_OFFSETS
	.align		4
        /*00e8*/ 	.byte	0x04, 0x46
        /*00ea*/ 	.short	(.L_46 - .L_45)


	//   ....[0]....
.L_45:
        /*00ec*/ 	.word	0x00005d00


	//   ....[1]....
        /*00f0*/ 	.word	0x00005e40


	//   ....[2]....
        /*00f4*/ 	.word	0x00006640


	//   ....[3]....
        /*00f8*/ 	.word	0x000073e0


	//   ....[4]....
        /*00fc*/ 	.word	0x00008140


	//   ....[5]....
        /*0100*/ 	.word	0x00008ed0


	//----- nvinfo : EIATTR_MBARRIER_INSTR_OFFSETS
	.align		4
.L_46:
        /*0104*/ 	.byte	0x04, 0x39
        /*0106*/ 	.short	(.L_48 - .L_47)


	//   ....[0]....
.L_47:
        /*0108*/ 	.word	0x000005d0
        /*010c*/ 	.word	0x000000ff
        /*0110*/ 	.word	0x00000000
        /*0114*/ 	.short	0x0100
        /*0116*/ 	.byte	0x05
	.zero		1


	//   ....[1]....
        /*0118*/ 	.word	0x000005e0
        /*011c*/ 	.word	0x000000ff
        /*0120*/ 	.word	0x000000a0
        /*0124*/ 	.short	0x0100
        /*0126*/ 	.byte	0x05
	.zero		1


	//   ....[2]....
        /*0128*/ 	.word	0x000005f0
        /*012c*/ 	.word	0x000000ff
        /*0130*/ 	.word	0x00000008
        /*0134*/ 	.short	0x0100
        /*0136*/ 	.byte	0x05
	.zero		1


	//   ....[3]....
        /*0138*/ 	.word	0x00000600
        /*013c*/ 	.word	0x000000ff
        /*0140*/ 	.word	0x000000a8
        /*0144*/ 	.short	0x0100
        /*0146*/ 	.byte	0x05
	.zero		1


	//   ....[4]....
        /*0148*/ 	.word	0x00000610
        /*014c*/ 	.word	0x000000ff
        /*0150*/ 	.word	0x00000010
        /*0154*/ 	.short	0x0100
        /*0156*/ 	.byte	0x05
	.zero		1


	//   ....[5]....
        /*0158*/ 	.word	0x00000620
        /*015c*/ 	.word	0x000000ff
        /*0160*/ 	.word	0x000000b0
        /*0164*/ 	.short	0x0100
        /*0166*/ 	.byte	0x05
	.zero		1


	//   ....[6]....
        /*0168*/ 	.word	0x00000630
        /*016c*/ 	.word	0x000000ff
        /*0170*/ 	.word	0x00000018
        /*0174*/ 	.short	0x0100
        /*0176*/ 	.byte	0x05
	.zero		1


	//   ....[7]....
        /*0178*/ 	.word	0x00000640
        /*017c*/ 	.word	0x000000ff
        /*0180*/ 	.word	0x000000b8
        /*0184*/ 	.short	0x0100
        /*0186*/ 	.byte	0x05
	.zero		1


	//   ....[8]....
        /*0188*/ 	.word	0x00000650
        /*018c*/ 	.word	0x000000ff
        /*0190*/ 	.word	0x00000020
        /*0194*/ 	.short	0x0100
        /*0196*/ 	.byte	0x05
	.zero		1


	//   ....[9]....
        /*0198*/ 	.word	0x00000660
        /*019c*/ 	.word	0x000000ff
        /*01a0*/ 	.word	0x000000c0
        /*01a4*/ 	.short	0x0100
        /*01a6*/ 	.byte	0x05
	.zero		1


	//   ....[10]....
        /*01a8*/ 	.word	0x00000670
        /*01ac*/ 	.word	0x000000ff
        /*01b0*/ 	.word	0x00000028
        /*01b4*/ 	.short	0x0100
        /*01b6*/ 	.byte	0x05
	.zero		1


	//   ....[11]....
        /*01b8*/ 	.word	0x00000680
        /*01bc*/ 	.word	0x000000ff
        /*01c0*/ 	.word	0x000000c8
        /*01c4*/ 	.short	0x0100
        /*01c6*/ 	.byte	0x05
	.zero		1


	//   ....[12]....
        /*01c8*/ 	.word	0x00000690
        /*01cc*/ 	.word	0x000000ff
        /*01d0*/ 	.word	0x00000030
        /*01d4*/ 	.short	0x0100
        /*01d6*/ 	.byte	0x05
	.zero		1


	//   ....[13]....
        /*01d8*/ 	.word	0x000006a0
        /*01dc*/ 	.word	0x000000ff
        /*01e0*/ 	.word	0x000000d0
        /*01e4*/ 	.short	0x0100
        /*01e6*/ 	.byte	0x05
	.zero		1


	//   ....[14]....
        /*01e8*/ 	.word	0x000006b0
        /*01ec*/ 	.word	0x000000ff
        /*01f0*/ 	.word	0x00000038
        /*01f4*/ 	.short	0x0100
        /*01f6*/ 	.byte	0x05
	.zero		1


	//   ....[15]....
        /*01f8*/ 	.word	0x000006c0
        /*01fc*/ 	.word	0x000000ff
        /*0200*/ 	.word	0x000000d8
        /*0204*/ 	.short	0x0100
        /*0206*/ 	.byte	0x05
	.zero		1


	//   ....[16]....
        /*0208*/ 	.word	0x000006d0
        /*020c*/ 	.word	0x000000ff
        /*0210*/ 	.word	0x00000040
        /*0214*/ 	.short	0x0100
        /*0216*/ 	.byte	0x05
	.zero		1


	//   ....[17]....
        /*0218*/ 	.word	0x000006e0
        /*021c*/ 	.word	0x000000ff
        /*0220*/ 	.word	0x000000e0
        /*0224*/ 	.short	0x0100
        /*0226*/ 	.byte	0x05
	.zero		1


	//   ....[18]....
        /*0228*/ 	.word	0x000006f0
        /*022c*/ 	.word	0x000000ff
        /*0230*/ 	.word	0x00000048
        /*0234*/ 	.short	0x0100
        /*0236*/ 	.byte	0x05
	.zero		1


	//   ....[19]....
        /*0238*/ 	.word	0x00000700
        /*023c*/ 	.word	0x000000ff
        /*0240*/ 	.word	0x000000e8
        /*0244*/ 	.short	0x0100
        /*0246*/ 	.byte	0x05
	.zero		1


	//   ....[20]....
        /*0248*/ 	.word	0x00000710
        /*024c*/ 	.word	0x000000ff
        /*0250*/ 	.word	0x00000050
        /*0254*/ 	.short	0x0100
        /*0256*/ 	.byte	0x05
	.zero		1


	//   ....[21]....
        /*0258*/ 	.word	0x00000720
        /*025c*/ 	.word	0x000000ff
        /*0260*/ 	.word	0x000000f0
        /*0264*/ 	.short	0x0100
        /*0266*/ 	.byte	0x05
	.zero		1


	//   ....[22]....
        /*0268*/ 	.word	0x00000730
        /*026c*/ 	.word	0x000000ff
        /*0270*/ 	.word	0x00000058
        /*0274*/ 	.short	0x0100
        /*0276*/ 	.byte	0x05
	.zero		1


	//   ....[23]....
        /*0278*/ 	.word	0x00000740
        /*027c*/ 	.word	0x000000ff
        /*0280*/ 	.word	0x000000f8
        /*0284*/ 	.short	0x0100
        /*0286*/ 	.byte	0x05
	.zero		1


	//   ....[24]....
        /*0288*/ 	.word	0x00000750
        /*028c*/ 	.word	0x000000ff
        /*0290*/ 	.word	0x00000060
        /*0294*/ 	.short	0x0100
        /*0296*/ 	.byte	0x05
	.zero		1


	//   ....[25]....
        /*0298*/ 	.word	0x00000760
        /*029c*/ 	.word	0x000000ff
        /*02a0*/ 	.word	0x00000100
        /*02a4*/ 	.short	0x0100
        /*02a6*/ 	.byte	0x05
	.zero		1


	//   ....[26]....
        /*02a8*/ 	.word	0x00000770
        /*02ac*/ 	.word	0x000000ff
        /*02b0*/ 	.word	0x00000068
        /*02b4*/ 	.short	0x0100
        /*02b6*/ 	.byte	0x05
	.zero		1


	//   ....[27]....
        /*02b8*/ 	.word	0x00000780
        /*02bc*/ 	.word	0x000000ff
        /*02c0*/ 	.word	0x00000108
        /*02c4*/ 	.short	0x0100
        /*02c6*/ 	.byte	0x05
	.zero		1


	//   ....[28]....
        /*02c8*/ 	.word	0x00000790
        /*02cc*/ 	.word	0x000000ff
        /*02d0*/ 	.word	0x00000070
        /*02d4*/ 	.short	0x0100
        /*02d6*/ 	.byte	0x05
	.zero		1


	//   ....[29]....
        /*02d8*/ 	.word	0x000007a0
        /*02dc*/ 	.word	0x000000ff
        /*02e0*/ 	.word	0x00000110
        /*02e4*/ 	.short	0x0100
        /*02e6*/ 	.byte	0x05
	.zero		1


	//   ....[30]....
        /*02e8*/ 	.word	0x000007b0
        /*02ec*/ 	.word	0x000000ff
        /*02f0*/ 	.word	0x00000078
        /*02f4*/ 	.short	0x0100
        /*02f6*/ 	.byte	0x05
	.zero		1


	//   ....[31]....
        /*02f8*/ 	.word	0x000007c0
        /*02fc*/ 	.word	0x000000ff
        /*0300*/ 	.word	0x00000118
        /*0304*/ 	.short	0x0100
        /*0306*/ 	.byte	0x05
	.zero		1


	//   ....[32]....
        /*0308*/ 	.word	0x000007d0
        /*030c*/ 	.word	0x000000ff
        /*0310*/ 	.word	0x00000080
        /*0314*/ 	.short	0x0100
        /*0316*/ 	.byte	0x05
	.zero		1


	//   ....[33]....
        /*0318*/ 	.word	0x000007e0
        /*031c*/ 	.word	0x000000ff
        /*0320*/ 	.word	0x00000120
        /*0324*/ 	.short	0x0100
        /*0326*/ 	.byte	0x05
	.zero		1


	//   ....[34]....
        /*0328*/ 	.word	0x000007f0
        /*032c*/ 	.word	0x000000ff
        /*0330*/ 	.word	0x00000088
        /*0334*/ 	.short	0x0100
        /*0336*/ 	.byte	0x05
	.zero		1


	//   ....[35]....
        /*0338*/ 	.word	0x00000800
        /*033c*/ 	.word	0x000000ff
        /*0340*/ 	.word	0x00000128
        /*0344*/ 	.short	0x0100
        /*0346*/ 	.byte	0x05
	.zero		1


	//   ....[36]....
        /*0348*/ 	.word	0x00000810
        /*034c*/ 	.word	0x000000ff
        /*0350*/ 	.word	0x00000090
        /*0354*/ 	.short	0x0100
        /*0356*/ 	.byte	0x05
	.zero		1


	//   ....[37]....
        /*0358*/ 	.word	0x00000820
        /*035c*/ 	.word	0x000000ff
        /*0360*/ 	.word	0x00000130
        /*0364*/ 	.short	0x0100
        /*0366*/ 	.byte	0x05
	.zero		1


	//   ....[38]....
        /*0368*/ 	.word	0x00000830
        /*036c*/ 	.word	0x000000ff
        /*0370*/ 	.word	0x00000098
        /*0374*/ 	.short	0x0100
        /*0376*/ 	.byte	0x05
	.zero		1


	//   ....[39]....
        /*0378*/ 	.word	0x00000840
        /*037c*/ 	.word	0x000000ff
        /*0380*/ 	.word	0x00000138
        /*0384*/ 	.short	0x0100
        /*0386*/ 	.byte	0x05
	.zero		1


	//   ....[40]....
        /*0388*/ 	.word	0x00000980
        /*038c*/ 	.word	0x000000ff
        /*0390*/ 	.word	0x00000140
        /*0394*/ 	.short	0x0100
        /*0396*/ 	.byte	0x07
	.zero		1


	//   ....[41]....
        /*0398*/ 	.word	0x00000990
        /*039c*/ 	.word	0x000000ff
        /*03a0*/ 	.word	0x00000160
        /*03a4*/ 	.short	0x0100
        /*03a6*/ 	.byte	0x07
	.zero		1


	//   ....[42]....
        /*03a8*/ 	.word	0x000009a0
        /*03ac*/ 	.word	0x000000ff
        /*03b0*/ 	.word	0x00000148
        /*03b4*/ 	.short	0x0100
        /*03b6*/ 	.byte	0x07
	.zero		1


	//   ....[43]....
        /*03b8*/ 	.word	0x000009b0
        /*03bc*/ 	.word	0x000000ff
        /*03c0*/ 	.word	0x00000168
        /*03c4*/ 	.short	0x0100
        /*03c6*/ 	.byte	0x07
	.zero		1


	//   ....[44]....
        /*03c8*/ 	.word	0x000009c0
        /*03cc*/ 	.word	0x000000ff
        /*03d0*/ 	.word	0x00000150
        /*03d4*/ 	.short	0x0100
        /*03d6*/ 	.byte	0x07
	.zero		1


	//   ....[45]....
        /*03d8*/ 	.word	0x000009d0
        /*03dc*/ 	.word	0x000000ff
        /*03e0*/ 	.word	0x00000170
        /*03e4*/ 	.short	0x0100
        /*03e6*/ 	.byte	0x07
	.zero		1


	//   ....[46]....
        /*03e8*/ 	.word	0x000009e0
        /*03ec*/ 	.word	0x000000ff
        /*03f0*/ 	.word	0x00000158
        /*03f4*/ 	.short	0x0100
        /*03f6*/ 	.byte	0x07
	.zero		1


	//   ....[47]....
        /*03f8*/ 	.word	0x000009f0
        /*03fc*/ 	.word	0x000000ff
        /*0400*/ 	.word	0x00000178
        /*0404*/ 	.short	0x0100
        /*0406*/ 	.byte	0x07
	.zero		1


	//   ....[48]....
        /*0408*/ 	.word	0x00000ae0
        /*040c*/ 	.word	0x000000ff
        /*0410*/ 	.word	0x00000180
        /*0414*/ 	.short	0x0100
        /*0416*/ 	.byte	0x05
	.zero		1


	//   ....[49]....
        /*0418*/ 	.word	0x00000af0
        /*041c*/ 	.word	0x000000ff
        /*0420*/ 	.word	0x00000188
        /*0424*/ 	.short	0x0100
        /*0426*/ 	.byte	0x05
	.zero		1


	//   ....[50]....
        /*0428*/ 	.word	0x00000c30
        /*042c*/ 	.word	0x000000ff
        /*0430*/ 	.word	0x00000190
        /*0434*/ 	.short	0x0100
        /*0436*/ 	.byte	0x05
	.zero		1


	//   ....[51]....
        /*0438*/ 	.word	0x00000c40
        /*043c*/ 	.word	0x000000ff
        /*0440*/ 	.word	0x000001a0
        /*0444*/ 	.short	0x0100
        /*0446*/ 	.byte	0x05
	.zero		1


	//   ....[52]....
        /*0448*/ 	.word	0x00000c50
        /*044c*/ 	.word	0x000000ff
        /*0450*/ 	.word	0x00000198
        /*0454*/ 	.short	0x0100
        /*0456*/ 	.byte	0x05
	.zero		1


	//   ....[53]....
        /*0458*/ 	.word	0x00000c60
        /*045c*/ 	.word	0x000000ff
        /*0460*/ 	.word	0x000001a8
        /*0464*/ 	.short	0x0100
        /*0466*/ 	.byte	0x05
	.zero		1


	//   ....[54]....
        /*0468*/ 	.word	0x00000d90
        /*046c*/ 	.word	0x000000ff
        /*0470*/ 	.word	0x000001b0
        /*0474*/ 	.short	0x0100
        /*0476*/ 	.byte	0x07
	.zero		1


	//   ....[55]....
        /*0478*/ 	.word	0x00000da0
        /*047c*/ 	.word	0x000000ff
        /*0480*/ 	.word	0x000001d0
        /*0484*/ 	.short	0x0100
        /*0486*/ 	.byte	0x07
	.zero		1


	//   ....[56]....
        /*0488*/ 	.word	0x00000db0
        /*048c*/ 	.word	0x000000ff
        /*0490*/ 	.word	0x000001b8
        /*0494*/ 	.short	0x0100
        /*0496*/ 	.byte	0x07
	.zero		1


	//   ....[57]....
        /*0498*/ 	.word	0x00000dc0
        /*049c*/ 	.word	0x000000ff
        /*04a0*/ 	.word	0x000001d8
        /*04a4*/ 	.short	0x0100
        /*04a6*/ 	.byte	0x07
	.zero		1


	//   ....[58]....
        /*04a8*/ 	.word	0x00000dd0
        /*04ac*/ 	.word	0x000000ff
        /*04b0*/ 	.word	0x000001c0
        /*04b4*/ 	.short	0x0100
        /*04b6*/ 	.byte	0x07
	.zero		1


	//   ....[59]....
        /*04b8*/ 	.word	0x00000de0
        /*04bc*/ 	.word	0x000000ff
        /*04c0*/ 	.word	0x000001e0
        /*04c4*/ 	.short	0x0100
        /*04c6*/ 	.byte	0x07
	.zero		1


	//   ....[60]....
        /*04c8*/ 	.word	0x00000df0
        /*04cc*/ 	.word	0x000000ff
        /*04d0*/ 	.word	0x000001c8
        /*04d4*/ 	.short	0x0100
        /*04d6*/ 	.byte	0x07
	.zero		1


	//   ....[61]....
        /*04d8*/ 	.word	0x00000e00
        /*04dc*/ 	.word	0x000000ff
        /*04e0*/ 	.word	0x000001e8
        /*04e4*/ 	.short	0x0100
        /*04e6*/ 	.byte	0x07
	.zero		1


	//   ....[62]....
        /*04e8*/ 	.word	0x00000ef0
        /*04ec*/ 	.word	0x000000ff
        /*04f0*/ 	.word	0x000001f0
        /*04f4*/ 	.short	0x0100
        /*04f6*/ 	.byte	0x05
	.zero		1


	//   ....[63]....
        /*04f8*/ 	.word	0x00000f00
        /*04fc*/ 	.word	0x000000ff
        /*0500*/ 	.word	0x00000200
        /*0504*/ 	.short	0x0100
        /*0506*/ 	.byte	0x05
	.zero		1


	//   ....[64]....
        /*0508*/ 	.word	0x00000f10
        /*050c*/ 	.word	0x000000ff
        /*0510*/ 	.word	0x000001f8
        /*0514*/ 	.short	0x0100
        /*0516*/ 	.byte	0x05
	.zero		1


	//   ....[65]....
        /*0518*/ 	.word	0x00000f20
        /*051c*/ 	.word	0x000000ff
        /*0520*/ 	.word	0x00000208
        /*0524*/ 	.short	0x0100
        /*0526*/ 	.byte	0x05
	.zero		1


	//   ....[66]....
        /*0528*/ 	.word	0x000017f0
        /*052c*/ 	.word	0x00000002
        /*0530*/ 	.word	0x00000200
        /*0534*/ 	.short	0x010a
        /*0536*/ 	.byte	0xff
	.zero		1


	//   ....[67]....
        /*0538*/ 	.word	0x00001820
        /*053c*/ 	.word	0x00000002
        /*0540*/ 	.word	0x000001f0
        /*0544*/ 	.short	0x0101
        /*0546*/ 	.byte	0xff
	.zero		1


	//   ....[68]....
        /*0548*/ 	.word	0x000018f0
        /*054c*/ 	.word	0x000000ff
        /*0550*/ 	.word	0x000000a0
        /*0554*/ 	.short	0x010a
        /*0556*/ 	.byte	0x08
	.zero		1


	//   ....[69]....
        /*0558*/ 	.word	0x00001990
        /*055c*/ 	.word	0x000000ff
        /*0560*/ 	.word	0x000000a0
        /*0564*/ 	.short	0x010a
        /*0566*/ 	.byte	0x21
	.zero		1


	//   ....[70]....
        /*0568*/ 	.word	0x00001ae0
        /*056c*/ 	.word	0x000000ff
        /*0570*/ 	.word	0x000000a0
        /*0574*/ 	.short	0x010a
        /*0576*/ 	.byte	0x08
	.zero		1


	//   ....[71]....
        /*0578*/ 	.word	0x00001bf0
        /*057c*/ 	.word	0x000000ff
        /*0580*/ 	.word	0x00000188
        /*0584*/ 	.short	0x0101
        /*0586*/ 	.byte	0x04
	.zero		1


	//   ....[72]....
        /*0588*/ 	.word	0x00001c10
        /*058c*/ 	.word	0x000000ff
        /*0590*/ 	.word	0x000000a0
        /*0594*/ 	.short	0x010a
        /*0596*/ 	.byte	0x08
	.zero		1


	//   ....[73]....
        /*0598*/ 	.word	0x00001c90
        /*059c*/ 	.word	0x000000ff
        /*05a0*/ 	.word	0x000000a0
        /*05a4*/ 	.short	0x010a
        /*05a6*/ 	.byte	0x11
	.zero		1


	//   ....[74]....
        /*05a8*/ 	.word	0x00001de0
        /*05ac*/ 	.word	0x000000ff
        /*05b0*/ 	.word	0x000000a0
        /*05b4*/ 	.short	0x010a
        /*05b6*/ 	.byte	0x08
	.zero		1


	//   ....[75]....
        /*05b8*/ 	.word	0x00001f20
        /*05bc*/ 	.word	0x00000002
        /*05c0*/ 	.word	0x00000190
        /*05c4*/ 	.short	0x010a
        /*05c6*/ 	.byte	0xff
	.zero		1


	//   ....[76]....
        /*05c8*/ 	.word	0x00001fe0
        /*05cc*/ 	.word	0x00000002
        /*05d0*/ 	.word	0x00000000
        /*05d4*/ 	.short	0x0101
        /*05d6*/ 	.byte	0xff
	.zero		1


	//   ....[77]....
        /*05d8*/ 	.word	0x00002540
        /*05dc*/ 	.word	0x000000ff
        /*05e0*/ 	.word	0x00000000
        /*05e4*/ 	.short	0x010a
        /*05e6*/ 	.byte	0x05
	.zero		1


	//   ....[78]....
        /*05e8*/ 	.word	0x000025d0
        /*05ec*/ 	.word	0x000000ff
        /*05f0*/ 	.word	0x00000000
        /*05f4*/ 	.short	0x010a
        /*05f6*/ 	.byte	0x05
	.zero		1


	//   ....[79]....
        /*05f8*/ 	.word	0x00002660
        /*05fc*/ 	.word	0x000000ff
        /*0600*/ 	.word	0x00000000
        /*0604*/ 	.short	0x010a
        /*0606*/ 	.byte	0x05
	.zero		1


	//   ....[80]....
        /*0608*/ 	.word	0x000026f0
        /*060c*/ 	.word	0x000000ff
        /*0610*/ 	.word	0x00000000
        /*0614*/ 	.short	0x010a
        /*0616*/ 	.byte	0x05
	.zero		1


	//   ....[81]....
        /*0618*/ 	.word	0x00002780
        /*061c*/ 	.word	0x000000ff
        /*0620*/ 	.word	0x00000000
        /*0624*/ 	.short	0x010a
        /*0626*/ 	.byte	0x05
	.zero		1


	//   ....[82]....
        /*0628*/ 	.word	0x00002810
        /*062c*/ 	.word	0x000000ff
        /*0630*/ 	.word	0x00000000
        /*0634*/ 	.short	0x010a
        /*0636*/ 	.byte	0x05
	.zero		1


	//   ....[83]....
        /*0638*/ 	.word	0x000028a0
        /*063c*/ 	.word	0x000000ff
        /*0640*/ 	.word	0x00000000
        /*0644*/ 	.short	0x010a
        /*0646*/ 	.byte	0x05
	.zero		1


	//   ....[84]....
        /*0648*/ 	.word	0x00002930
        /*064c*/ 	.word	0x000000ff
        /*0650*/ 	.word	0x00000000
        /*0654*/ 	.short	0x010a
        /*0656*/ 	.byte	0x05
	.zero		1


	//   ....[85]....
        /*0658*/ 	.word	0x000029c0
        /*065c*/ 	.word	0x000000ff
        /*0660*/ 	.word	0x00000000
        /*0664*/ 	.short	0x010a
        /*0666*/ 	.byte	0x05
	.zero		1


	//   ....[86]....
        /*0668*/ 	.word	0x00002a50
        /*066c*/ 	.word	0x000000ff
        /*0670*/ 	.word	0x00000000
        /*0674*/ 	.short	0x010a
        /*0676*/ 	.byte	0x05
	.zero		1


	//   ....[87]....
        /*0678*/ 	.word	0x00002ae0
        /*067c*/ 	.word	0x000000ff
        /*0680*/ 	.word	0x00000000
        /*0684*/ 	.short	0x010a
        /*0686*/ 	.byte	0x05
	.zero		1


	//   ....[88]....
        /*0688*/ 	.word	0x00002b70
        /*068c*/ 	.word	0x000000ff
        /*0690*/ 	.word	0x00000000
        /*0694*/ 	.short	0x010a
        /*0696*/ 	.byte	0x05
	.zero		1


	//   ....[89]....
        /*0698*/ 	.word	0x00002c00
        /*069c*/ 	.word	0x000000ff
        /*06a0*/ 	.word	0x00000000
        /*06a4*/ 	.short	0x010a
        /*06a6*/ 	.byte	0x05
	.zero		1


	//   ....[90]....
        /*06a8*/ 	.word	0x00002c90
        /*06ac*/ 	.word	0x000000ff
        /*06b0*/ 	.word	0x00000000
        /*06b4*/ 	.short	0x010a
        /*06b6*/ 	.byte	0x05
	.zero		1


	//   ....[91]....
        /*06b8*/ 	.word	0x00002d20
        /*06bc*/ 	.word	0x000000ff
        /*06c0*/ 	.word	0x00000000
        /*06c4*/ 	.short	0x010a
        /*06c6*/ 	.byte	0x05
	.zero		1


	//   ....[92]....
        /*06c8*/ 	.word	0x00002db0
        /*06cc*/ 	.word	0x000000ff
        /*06d0*/ 	.word	0x00000000
        /*06d4*/ 	.short	0x010a
        /*06d6*/ 	.byte	0x05
	.zero		1


	//   ....[93]....
        /*06d8*/ 	.word	0x00002e40
        /*06dc*/ 	.word	0x000000ff
        /*06e0*/ 	.word	0x00000000
        /*06e4*/ 	.short	0x010a
        /*06e6*/ 	.byte	0x05
	.zero		1


	//   ....[94]....
        /*06e8*/ 	.word	0x00002ed0
        /*06ec*/ 	.word	0x000000ff
        /*06f0*/ 	.word	0x00000000
        /*06f4*/ 	.short	0x010a
        /*06f6*/ 	.byte	0x05
	.zero		1


	//   ....[95]....
        /*06f8*/ 	.word	0x00002f60
        /*06fc*/ 	.word	0x000000ff
        /*0700*/ 	.word	0x00000000
        /*0704*/ 	.short	0x010a
        /*0706*/ 	.byte	0x05
	.zero		1


	//   ....[96]....
        /*0708*/ 	.word	0x00003000
        /*070c*/ 	.word	0x00000000
        /*0710*/ 	.word	0x00000000
        /*0714*/ 	.short	0x010a
        /*0716*/ 	.byte	0xff
	.zero		1


	//   ....[97]....
        /*0718*/ 	.word	0x00003120
        /*071c*/ 	.word	0x00000000
        /*0720*/ 	.word	0x000001f0
        /*0724*/ 	.short	0x010a
        /*0726*/ 	.byte	0xff
	.zero		1


	//   ....[98]....
        /*0728*/ 	.word	0x00003190
        /*072c*/ 	.word	0x00000000
        /*0730*/ 	.word	0x00000000
        /*0734*/ 	.short	0x0101
        /*0736*/ 	.byte	0xff
	.zero		1


	//   ....[99]....
        /*0738*/ 	.word	0x000031b0
        /*073c*/ 	.word	0x000000ff
        /*0740*/ 	.word	0x000001a0
        /*0744*/ 	.short	0x010a
        /*0746*/ 	.byte	0x05
	.zero		1


	//   ....[100]....
        /*0748*/ 	.word	0x000032d0
        /*074c*/ 	.word	0x00000000
        /*0750*/ 	.word	0x00000190
        /*0754*/ 	.short	0x010a
        /*0756*/ 	.byte	0xff
	.zero		1


	//   ....[101]....
        /*0758*/ 	.word	0x000033d0
        /*075c*/ 	.word	0x00000000
        /*0760*/ 	.word	0x00000000
        /*0764*/ 	.short	0x0101
        /*0766*/ 	.byte	0xff
	.zero		1


	//   ....[102]....
        /*0768*/ 	.word	0x00003460
        /*076c*/ 	.word	0x000000ff
        /*0770*/ 	.word	0x000001a0
        /*0774*/ 	.short	0x0106
        /*0776*/ 	.byte	0x05
	.zero		1


	//   ....[103]....
        /*0778*/ 	.word	0x00003480
        /*077c*/ 	.word	0x000000ff
        /*0780*/ 	.word	0x000001a0
        /*0784*/ 	.short	0x010a
        /*0786*/ 	.byte	0x05
	.zero		1


	//   ....[104]....
        /*0788*/ 	.word	0x00003510
        /*078c*/ 	.word	0x000000ff
        /*0790*/ 	.word	0x000001a0
        /*0794*/ 	.short	0x0106
        /*0796*/ 	.byte	0x04
	.zero		1


	//   ....[105]....
        /*0798*/ 	.word	0x00003550
        /*079c*/ 	.word	0x00000000
        /*07a0*/ 	.word	0x000001a0
        /*07a4*/ 	.short	0x010a
        /*07a6*/ 	.byte	0xff
	.zero		1


	//   ....[106]....
        /*07a8*/ 	.word	0x00003a30
        /*07ac*/ 	.word	0x00000000
        /*07b0*/ 	.word	0x00000190
        /*07b4*/ 	.short	0x010a
        /*07b6*/ 	.byte	0xff
	.zero		1


	//   ....[107]....
        /*07b8*/ 	.word	0x00003b30
        /*07bc*/ 	.word	0x00000003
        /*07c0*/ 	.word	0x00000000
        /*07c4*/ 	.short	0x0101
        /*07c6*/ 	.byte	0xff
	.zero		1


	//   ....[108]....
        /*07c8*/ 	.word	0x00003b40
        /*07cc*/ 	.word	0x000000ff
        /*07d0*/ 	.word	0x00000000
        /*07d4*/ 	.short	0x010a
        /*07d6*/ 	.byte	0x04
	.zero		1


	//   ....[109]....
        /*07d8*/ 	.word	0x00003b60
        /*07dc*/ 	.word	0x000000ff
        /*07e0*/ 	.word	0x000001d0
        /*07e4*/ 	.short	0x010a
        /*07e6*/ 	.byte	0x09
	.zero		1


	//   ....[110]....
        /*07e8*/ 	.word	0x00003ca0
        /*07ec*/ 	.word	0x000000ff
        /*07f0*/ 	.word	0x00000000
        /*07f4*/ 	.short	0x010a
        /*07f6*/ 	.byte	0x07
	.zero		1


	//   ....[111]....
        /*07f8*/ 	.word	0x00003dd0
        /*07fc*/ 	.word	0x000000ff
        /*0800*/ 	.word	0x00000000
        /*0804*/ 	.short	0x010a
        /*0806*/ 	.byte	0x04
	.zero		1


	//   ....[112]....
        /*0808*/ 	.word	0x00003f80
        /*080c*/ 	.word	0x000000ff
        /*0810*/ 	.word	0x00000000
        /*0814*/ 	.short	0x010a
        /*0816*/ 	.byte	0x05
	.zero		1


	//   ....[113]....
        /*0818*/ 	.word	0x00004010
        /*081c*/ 	.word	0x000000ff
        /*0820*/ 	.word	0x00000000
        /*0824*/ 	.short	0x010a
        /*0826*/ 	.byte	0x05
	.zero		1


	//   ....[114]....
        /*0828*/ 	.word	0x000040a0
        /*082c*/ 	.word	0x000000ff
        /*0830*/ 	.word	0x00000000
        /*0834*/ 	.short	0x010a
        /*0836*/ 	.byte	0x05
	.zero		1


	//   ....[115]....
        /*0838*/ 	.word	0x00004130
        /*083c*/ 	.word	0x000000ff
        /*0840*/ 	.word	0x00000000
        /*0844*/ 	.short	0x010a
        /*0846*/ 	.byte	0x07
	.zero		1


	//   ....[116]....
        /*0848*/ 	.word	0x000045b0
        /*084c*/ 	.word	0x00000000
        /*0850*/ 	.word	0x00000190
        /*0854*/ 	.short	0x010a
        /*0856*/ 	.byte	0xff
	.zero		1


	//   ....[117]....
        /*0858*/ 	.word	0x00004670
        /*085c*/ 	.word	0x00000000
        /*0860*/ 	.word	0x00000000
        /*0864*/ 	.short	0x0101
        /*0866*/ 	.byte	0xff
	.zero		1


	//   ....[118]....
        /*0868*/ 	.word	0x00004990
        /*086c*/ 	.word	0x000000ff
        /*0870*/ 	.word	0x00000188
        /*0874*/ 	.short	0x010a
        /*0876*/ 	.byte	0x07
	.zero		1


	//   ....[119]....
        /*0878*/ 	.word	0x00004b80
        /*087c*/ 	.word	0x000000ff
        /*0880*/ 	.word	0x00000160
        /*0884*/ 	.short	0x010a
        /*0886*/ 	.byte	0x07
	.zero		1


	//   ....[120]....
        /*0888*/ 	.word	0x00004cf0
        /*088c*/ 	.word	0x000000ff
        /*0890*/ 	.word	0x00000140
        /*0894*/ 	.short	0x010b
        /*0896*/ 	.byte	0x07
	.zero		1


	//   ....[121]....
        /*0898*/ 	.word	0x00004d00
        /*089c*/ 	.word	0x000000ff
        /*08a0*/ 	.word	0x00000000
        /*08a4*/ 	.short	0x0101
        /*08a6*/ 	.byte	0x08
	.zero		1


	//   ....[122]....
        /*08a8*/ 	.word	0x00004d10
        /*08ac*/ 	.word	0x000000ff
        /*08b0*/ 	.word	0x00000168
        /*08b4*/ 	.short	0x010a
        /*08b6*/ 	.byte	0x07
	.zero		1


	//   ....[123]....
        /*08b8*/ 	.word	0x00004e60
        /*08bc*/ 	.word	0x000000ff
        /*08c0*/ 	.word	0x00000148
        /*08c4*/ 	.short	0x010b
        /*08c6*/ 	.byte	0x07
	.zero		1


	//   ....[124]....
        /*08c8*/ 	.word	0x00004e70
        /*08cc*/ 	.word	0x000000ff
        /*08d0*/ 	.word	0x00000000
        /*08d4*/ 	.short	0x0101
        /*08d6*/ 	.byte	0x08
	.zero		1


	//   ....[125]....
        /*08d8*/ 	.word	0x00004e80
        /*08dc*/ 	.word	0x000000ff
        /*08e0*/ 	.word	0x00000170
        /*08e4*/ 	.short	0x010a
        /*08e6*/ 	.byte	0x07
	.zero		1


	//   ....[126]....
        /*08e8*/ 	.word	0x00005000
        /*08ec*/ 	.word	0x000000ff
        /*08f0*/ 	.word	0x00000150
        /*08f4*/ 	.short	0x010b
        /*08f6*/ 	.byte	0x07
	.zero		1


	//   ....[127]....
        /*08f8*/ 	.word	0x00005040
        /*08fc*/ 	.word	0x000000ff
        /*0900*/ 	.word	0x00000000
        /*0904*/ 	.short	0x0101
        /*0906*/ 	.byte	0x08
	.zero		1


	//   ....[128]....
        /*0908*/ 	.word	0x00005080
        /*090c*/ 	.word	0x000000ff
        /*0910*/ 	.word	0x00000178
        /*0914*/ 	.short	0x010a
        /*0916*/ 	.byte	0x07
	.zero		1


	//   ....[129]....
        /*0918*/ 	.word	0x000052c0
        /*091c*/ 	.word	0x000000ff
        /*0920*/ 	.word	0x00000158
        /*0924*/ 	.short	0x010b
        /*0926*/ 	.byte	0x07
	.zero		1


	//   ....[130]....
        /*0928*/ 	.word	0x000052e0
        /*092c*/ 	.word	0x000000ff
        /*0930*/ 	.word	0x00000000
        /*0934*/ 	.short	0x0101
        /*0936*/ 	.byte	0x0d
	.zero		1


	//   ....[131]....
        /*0938*/ 	.word	0x00005310
        /*093c*/ 	.word	0x000000ff
        /*0940*/ 	.word	0x00000160
        /*0944*/ 	.short	0x010a
        /*0946*/ 	.byte	0x07
	.zero		1


	//   ....[132]....
        /*0948*/ 	.word	0x00005330
        /*094c*/ 	.word	0x000000ff
        /*0950*/ 	.word	0x00000168
        /*0954*/ 	.short	0x010a
        /*0956*/ 	.byte	0x07
	.zero		1


	//   ....[133]....
        /*0958*/ 	.word	0x00005350
        /*095c*/ 	.word	0x000000ff
        /*0960*/ 	.word	0x00000170
        /*0964*/ 	.short	0x010a
        /*0966*/ 	.byte	0x07
	.zero		1


	//   ....[134]....
        /*0968*/ 	.word	0x00005390
        /*096c*/ 	.word	0x00000000
        /*0970*/ 	.word	0x00000178
        /*0974*/ 	.short	0x010a
        /*0976*/ 	.byte	0xff
	.zero		1


	//   ....[135]....
        /*0978*/ 	.word	0x000056d0
        /*097c*/ 	.word	0x00000000
        /*0980*/ 	.word	0x00000190
        /*0984*/ 	.short	0x010a
        /*0986*/ 	.byte	0xff
	.zero		1


	//   ....[136]....
        /*0988*/ 	.word	0x000057e0
        /*098c*/ 	.word	0x00000000
        /*0990*/ 	.word	0x00000000
        /*0994*/ 	.short	0x0101
        /*0996*/ 	.byte	0xff
	.zero		1


	//   ....[137]....
        /*0998*/ 	.word	0x00006200
        /*099c*/ 	.word	0x00000002
        /*09a0*/ 	.word	0x00000140
        /*09a4*/ 	.short	0x010a
        /*09a6*/ 	.byte	0xff
	.zero		1


	//   ....[138]....
        /*09a8*/ 	.word	0x00006240
        /*09ac*/ 	.word	0x00000071
        /*09b0*/ 	.word	0x000001b0
        /*09b4*/ 	.short	0x010a
        /*09b6*/ 	.byte	0xff
	.zero		1


	//   ....[139]....
        /*09b8*/ 	.word	0x00006380
        /*09bc*/ 	.word	0x00000002
        /*09c0*/ 	.word	0x00000140
        /*09c4*/ 	.short	0x010a
        /*09c6*/ 	.byte	0xff
	.zero		1


	//   ....[140]....
        /*09c8*/ 	.word	0x000064a0
        /*09cc*/ 	.word	0x00000000
        /*09d0*/ 	.word	0x00000000
        /*09d4*/ 	.short	0x0101
        /*09d6*/ 	.byte	0xff
	.zero		1


	//   ....[141]....
        /*09d8*/ 	.word	0x00006520
        /*09dc*/ 	.word	0x00000071
        /*09e0*/ 	.word	0x000001b0
        /*09e4*/ 	.short	0x010a
        /*09e6*/ 	.byte	0xff
	.zero		1


	//   ....[142]....
        /*09e8*/ 	.word	0x00007070
        /*09ec*/ 	.word	0x00000000
        /*09f0*/ 	.word	0x00000140
        /*09f4*/ 	.short	0x010a
        /*09f6*/ 	.byte	0xff
	.zero		1


	//   ....[143]....
        /*09f8*/ 	.word	0x00007130
        /*09fc*/ 	.word	0x00000000
        /*0a00*/ 	.word	0x00000140
        /*0a04*/ 	.short	0x010a
        /*0a06*/ 	.byte	0xff
	.zero		1


	//   ....[144]....
        /*0a08*/ 	.word	0x00007260
        /*0a0c*/ 	.word	0x00000000
        /*0a10*/ 	.word	0x00000000
        /*0a14*/ 	.short	0x0101
        /*0a16*/ 	.byte	0xff
	.zero		1


	//   ....[145]....
        /*0a18*/ 	.word	0x00007dd0
        /*0a1c*/ 	.word	0x00000000
        /*0a20*/ 	.word	0x00000140
        /*0a24*/ 	.short	0x010a
        /*0a26*/ 	.byte	0xff
	.zero		1


	//   ....[146]....
        /*0a28*/ 	.word	0x00007e90
        /*0a2c*/ 	.word	0x00000000
        /*0a30*/ 	.word	0x00000140
        /*0a34*/ 	.short	0x010a
        /*0a36*/ 	.byte	0xff
	.zero		1


	//   ....[147]....
        /*0a38*/ 	.word	0x00007fc0
        /*0a3c*/ 	.word	0x00000000
        /*0a40*/ 	.word	0x00000000
        /*0a44*/ 	.short	0x0101
        /*0a46*/ 	.byte	0xff
	.zero		1


	//   ....[148]....
        /*0a48*/ 	.word	0x00008b60
        /*0a4c*/ 	.word	0x00000000
        /*0a50*/ 	.word	0x00000140
        /*0a54*/ 	.short	0x010a
        /*0a56*/ 	.byte	0xff
	.zero		1


	//   ....[149]....
        /*0a58*/ 	.word	0x00008c20
        /*0a5c*/ 	.word	0x00000000
        /*0a60*/ 	.word	0x00000140
        /*0a64*/ 	.short	0x010a
        /*0a66*/ 	.byte	0xff
	.zero		1


	//   ....[150]....
        /*0a68*/ 	.word	0x00008d50
        /*0a6c*/ 	.word	0x00000000
        /*0a70*/ 	.word	0x00000000
        /*0a74*/ 	.short	0x0101
        /*0a76*/ 	.byte	0xff
	.zero		1


	//   ....[151]....
        /*0a78*/ 	.word	0x00009190
        /*0a7c*/ 	.word	0x000000ff
        /*0a80*/ 	.word	0x00000000
        /*0a84*/ 	.short	0x0101
        /*0a86*/ 	.byte	0x05
	.zero		1


	//   ....[152]....
        /*0a88*/ 	.word	0x000099d0
        /*0a8c*/ 	.word	0x00000002
        /*0a90*/ 	.word	0x00000200
        /*0a94*/ 	.short	0x010a
        /*0a96*/ 	.byte	0xff
	.zero		1


	//   ....[153]....
        /*0a98*/ 	.word	0x00009a30
        /*0a9c*/ 	.word	0x00000002
        /*0aa0*/ 	.word	0x000000a0
        /*0aa4*/ 	.short	0x010a
        /*0aa6*/ 	.byte	0xff
	.zero		1


	//   ....[154]....
        /*0aa8*/ 	.word	0x00009a90
        /*0aac*/ 	.word	0x00000002
        /*0ab0*/ 	.word	0x000000a0
        /*0ab4*/ 	.short	0x010a
        /*0ab6*/ 	.byte	0xff
	.zero		1


	//   ....[155]....
        /*0ab8*/ 	.word	0x00009ae0
        /*0abc*/ 	.word	0x00000002
        /*0ac0*/ 	.word	0x00000190
        /*0ac4*/ 	.short	0x010a
        /*0ac6*/ 	.byte	0xff
	.zero		1


	//   ....[156]....
        /*0ac8*/ 	.word	0x00009b40
        /*0acc*/ 	.word	0x00000000
        /*0ad0*/ 	.word	0x00000000
        /*0ad4*/ 	.short	0x010a
        /*0ad6*/ 	.byte	0xff
	.zero		1


	//   ....[157]....
        /*0ad8*/ 	.word	0x00009ba0
        /*0adc*/ 	.word	0x00000000
        /*0ae0*/ 	.word	0x00000000
        /*0ae4*/ 	.short	0x010a
        /*0ae6*/ 	.byte	0xff
	.zero		1


	//   ....[158]....
        /*0ae8*/ 	.word	0x00009c00
        /*0aec*/ 	.word	0x00000000
        /*0af0*/ 	.word	0x00000000
        /*0af4*/ 	.short	0x010a
        /*0af6*/ 	.byte	0xff
	.zero		1


	//   ....[159]....
        /*0af8*/ 	.word	0x00009c60
        /*0afc*/ 	.word	0x00000000
        /*0b00*/ 	.word	0x00000000
        /*0b04*/ 	.short	0x010a
        /*0b06*/ 	.byte	0xff
	.zero		1


	//   ....[160]....
        /*0b08*/ 	.word	0x00009cc0
        /*0b0c*/ 	.word	0x00000000
        /*0b10*/ 	.word	0x00000000
        /*0b14*/ 	.short	0x010a
        /*0b16*/ 	.byte	0xff
	.zero		1


	//   ....[161]....
        /*0b18*/ 	.word	0x00009d20
        /*0b1c*/ 	.word	0x00000000
        /*0b20*/ 	.word	0x00000000
        /*0b24*/ 	.short	0x010a
        /*0b26*/ 	.byte	0xff
	.zero		1


	//   ....[162]....
        /*0b28*/ 	.word	0x00009d80
        /*0b2c*/ 	.word	0x00000000
        /*0b30*/ 	.word	0x00000000
        /*0b34*/ 	.short	0x010a
        /*0b36*/ 	.byte	0xff
	.zero		1


	//   ....[163]....
        /*0b38*/ 	.word	0x00009de0
        /*0b3c*/ 	.word	0x00000000
        /*0b40*/ 	.word	0x00000000
        /*0b44*/ 	.short	0x010a
        /*0b46*/ 	.byte	0xff
	.zero		1


	//   ....[164]....
        /*0b48*/ 	.word	0x00009e40
        /*0b4c*/ 	.word	0x00000000
        /*0b50*/ 	.word	0x00000000
        /*0b54*/ 	.short	0x010a
        /*0b56*/ 	.byte	0xff
	.zero		1


	//   ....[165]....
        /*0b58*/ 	.word	0x00009ea0
        /*0b5c*/ 	.word	0x00000000
        /*0b60*/ 	.word	0x00000000
        /*0b64*/ 	.short	0x010a
        /*0b66*/ 	.byte	0xff
	.zero		1


	//   ....[166]....
        /*0b68*/ 	.word	0x00009f00
        /*0b6c*/ 	.word	0x00000000
        /*0b70*/ 	.word	0x00000000
        /*0b74*/ 	.short	0x010a
        /*0b76*/ 	.byte	0xff
	.zero		1


	//   ....[167]....
        /*0b78*/ 	.word	0x00009f60
        /*0b7c*/ 	.word	0x00000000
        /*0b80*/ 	.word	0x00000000
        /*0b84*/ 	.short	0x010a
        /*0b86*/ 	.byte	0xff
	.zero		1


	//   ....[168]....
        /*0b88*/ 	.word	0x00009fc0
        /*0b8c*/ 	.word	0x00000000
        /*0b90*/ 	.word	0x00000000
        /*0b94*/ 	.short	0x010a
        /*0b96*/ 	.byte	0xff
	.zero		1


	//   ....[169]....
        /*0b98*/ 	.word	0x0000a020
        /*0b9c*/ 	.word	0x00000000
        /*0ba0*/ 	.word	0x00000000
        /*0ba4*/ 	.short	0x010a
        /*0ba6*/ 	.byte	0xff
	.zero		1


	//   ....[170]....
        /*0ba8*/ 	.word	0x0000a080
        /*0bac*/ 	.word	0x00000000
        /*0bb0*/ 	.word	0x00000000
        /*0bb4*/ 	.short	0x010a
        /*0bb6*/ 	.byte	0xff
	.zero		1


	//   ....[171]....
        /*0bb8*/ 	.word	0x0000a0e0
        /*0bbc*/ 	.word	0x00000000
        /*0bc0*/ 	.word	0x00000000
        /*0bc4*/ 	.short	0x010a
        /*0bc6*/ 	.byte	0xff
	.zero		1


	//   ....[172]....
        /*0bc8*/ 	.word	0x0000a140
        /*0bcc*/ 	.word	0x00000000
        /*0bd0*/ 	.word	0x00000000
        /*0bd4*/ 	.short	0x010a
        /*0bd6*/ 	.byte	0xff
	.zero		1


	//   ....[173]....
        /*0bd8*/ 	.word	0x0000a1a0
        /*0bdc*/ 	.word	0x00000000
        /*0be0*/ 	.word	0x00000000
        /*0be4*/ 	.short	0x010a
        /*0be6*/ 	.byte	0xff
	.zero		1


	//   ....[174]....
        /*0be8*/ 	.word	0x0000a200
        /*0bec*/ 	.word	0x00000000
        /*0bf0*/ 	.word	0x00000000
        /*0bf4*/ 	.short	0x010a
        /*0bf6*/ 	.byte	0xff
	.zero		1


	//   ....[175]....
        /*0bf8*/ 	.word	0x0000a250
        /*0bfc*/ 	.word	0x00000000
        /*0c00*/ 	.word	0x000001f0
        /*0c04*/ 	.short	0x010a
        /*0c06*/ 	.byte	0xff
	.zero		1


	//   ....[176]....
        /*0c08*/ 	.word	0x0000a2b0
        /*0c0c*/ 	.word	0x00000000
        /*0c10*/ 	.word	0x000001a0
        /*0c14*/ 	.short	0x010a
        /*0c16*/ 	.byte	0xff
	.zero		1


	//   ....[177]....
        /*0c18*/ 	.word	0x0000a300
        /*0c1c*/ 	.word	0x00000000
        /*0c20*/ 	.word	0x00000190
        /*0c24*/ 	.short	0x010a
        /*0c26*/ 	.byte	0xff
	.zero		1


	//   ....[178]....
        /*0c28*/ 	.word	0x0000a360
        /*0c2c*/ 	.word	0x00000000
        /*0c30*/ 	.word	0x000001a0
        /*0c34*/ 	.short	0x010a
        /*0c36*/ 	.byte	0xff
	.zero		1


	//   ....[179]....
        /*0c38*/ 	.word	0x0000a3b0
        /*0c3c*/ 	.word	0x00000000
        /*0c40*/ 	.word	0x00000190
        /*0c44*/ 	.short	0x010a
        /*0c46*/ 	.byte	0xff
	.zero		1


	//   ....[180]....
        /*0c48*/ 	.word	0x0000a410
        /*0c4c*/ 	.word	0x00000002
        /*0c50*/ 	.word	0x000001d0
        /*0c54*/ 	.short	0x010a
        /*0c56*/ 	.byte	0xff
	.zero		1


	//   ....[181]....
        /*0c58*/ 	.word	0x0000a470
        /*0c5c*/ 	.word	0x00000000
        /*0c60*/ 	.word	0x00000000
        /*0c64*/ 	.short	0x010a
        /*0c66*/ 	.byte	0xff
	.zero		1


	//   ....[182]....
        /*0c68*/ 	.word	0x0000a4d0
        /*0c6c*/ 	.word	0x00000000
        /*0c70*/ 	.word	0x00000000
        /*0c74*/ 	.short	0x010a
        /*0c76*/ 	.byte	0xff
	.zero		1


	//   ....[183]....
        /*0c78*/ 	.word	0x0000a530
        /*0c7c*/ 	.word	0x00000000
        /*0c80*/ 	.word	0x00000000
        /*0c84*/ 	.short	0x010a
        /*0c86*/ 	.byte	0xff
	.zero		1


	//   ....[184]....
        /*0c88*/ 	.word	0x0000a590
        /*0c8c*/ 	.word	0x00000000
        /*0c90*/ 	.word	0x00000000
        /*0c94*/ 	.short	0x010a
        /*0c96*/ 	.byte	0xff
	.zero		1


	//   ....[185]....
        /*0c98*/ 	.word	0x0000a5f0
        /*0c9c*/ 	.word	0x00000000
        /*0ca0*/ 	.word	0x00000000
        /*0ca4*/ 	.short	0x010a
        /*0ca6*/ 	.byte	0xff
	.zero		1


	//   ....[186]....
        /*0ca8*/ 	.word	0x0000a640
        /*0cac*/ 	.word	0x00000000
        /*0cb0*/ 	.word	0x00000190
        /*0cb4*/ 	.short	0x010a
        /*0cb6*/ 	.byte	0xff
	.zero		1


	//   ....[187]....
        /*0cb8*/ 	.word	0x0000a6a0
        /*0cbc*/ 	.word	0x00000000
        /*0cc0*/ 	.word	0x00000188
        /*0cc4*/ 	.short	0x010a
        /*0cc6*/ 	.byte	0xff
	.zero		1


	//   ....[188]....
        /*0cc8*/ 	.word	0x0000a700
        /*0ccc*/ 	.word	0x00000000
        /*0cd0*/ 	.word	0x00000160
        /*0cd4*/ 	.short	0x010a
        /*0cd6*/ 	.byte	0xff
	.zero		1


	//   ....[189]....
        /*0cd8*/ 	.word	0x0000a760
        /*0cdc*/ 	.word	0x00000000
        /*0ce0*/ 	.word	0x00000168
        /*0ce4*/ 	.short	0x010a
        /*0ce6*/ 	.byte	0xff
	.zero		1


	//   ....[190]....
        /*0ce8*/ 	.word	0x0000a7c0
        /*0cec*/ 	.word	0x00000000
        /*0cf0*/ 	.word	0x00000170
        /*0cf4*/ 	.short	0x010a
        /*0cf6*/ 	.byte	0xff
	.zero		1


	//   ....[191]....
        /*0cf8*/ 	.word	0x0000a820
        /*0cfc*/ 	.word	0x00000000
        /*0d00*/ 	.word	0x00000178
        /*0d04*/ 	.short	0x010a
        /*0d06*/ 	.byte	0xff
	.zero		1


	//   ....[192]....
        /*0d08*/ 	.word	0x0000a880
        /*0d0c*/ 	.word	0x00000000
        /*0d10*/ 	.word	0x00000160
        /*0d14*/ 	.short	0x010a
        /*0d16*/ 	.byte	0xff
	.zero		1


	//   ....[193]....
        /*0d18*/ 	.word	0x0000a8e0
        /*0d1c*/ 	.word	0x00000000
        /*0d20*/ 	.word	0x00000168
        /*0d24*/ 	.short	0x010a
        /*0d26*/ 	.byte	0xff
	.zero		1


	//   ....[194]....
        /*0d28*/ 	.word	0x0000a940
        /*0d2c*/ 	.word	0x00000000
        /*0d30*/ 	.word	0x00000170
        /*0d34*/ 	.short	0x010a
        /*0d36*/ 	.byte	0xff
	.zero		1


	//   ....[195]....
        /*0d38*/ 	.word	0x0000a990
        /*0d3c*/ 	.word	0x00000000
        /*0d40*/ 	.word	0x00000190
        /*0d44*/ 	.short	0x010a
        /*0d46*/ 	.byte	0xff
	.zero		1


	//   ....[196]....
        /*0d48*/ 	.word	0x0000a9e0
        /*0d4c*/ 	.word	0x00000002
        /*0d50*/ 	.word	0x00000140
        /*0d54*/ 	.short	0x010a
        /*0d56*/ 	.byte	0xff
	.zero		1


	//   ....[197]....
        /*0d58*/ 	.word	0x0000aa30
        /*0d5c*/ 	.word	0x00000071
        /*0d60*/ 	.word	0x000001b0
        /*0d64*/ 	.short	0x010a
        /*0d66*/ 	.byte	0xff
	.zero		1


	//   ....[198]....
        /*0d68*/ 	.word	0x0000aa80
        /*0d6c*/ 	.word	0x00000000
        /*0d70*/ 	.word	0x00000140
        /*0d74*/ 	.short	0x010a
        /*0d76*/ 	.byte	0xff
	.zero		1


	//   ....[199]....
        /*0d78*/ 	.word	0x0000aad0
        /*0d7c*/ 	.word	0x00000000
        /*0d80*/ 	.word	0x00000140
        /*0d84*/ 	.short	0x010a
        /*0d86*/ 	.byte	0xff
	.zero		1


	//   ....[200]....
        /*0d88*/ 	.word	0x0000ab20
        /*0d8c*/ 	.word	0x00000000
        /*0d90*/ 	.word	0x00000140
        /*0d94*/ 	.short	0x010a
        /*0d96*/ 	.byte	0xff
	.zero		1


	//----- nvinfo : EIATTR_NUM_MBARRIERS
	.align		4
.L_48:
        /*0d98*/ 	.byte	0x03, 0x38
        /*0d9a*/ 	.short	0x0042


	//----- nvinfo : EIATTR_EXIT_INSTR_OFFSETS
	.align		4
        /*0d9c*/ 	.byte	0x04, 0x1c
        /*0d9e*/ 	.short	(.L_50 - .L_49)


	//   ....[0]....
.L_49:
        /*0da0*/ 	.word	0x00003030


	//   ....[1]....
        /*0da4*/ 	.word	0x00003520


	//   ....[2]....
        /*0da8*/ 	.word	0x00003580


	//   ....[3]....
        /*0dac*/ 	.word	0x00004390


	//   ....[4]....
        /*0db0*/ 	.word	0x000053c0


	//   ....[5]....
        /*0db4*/ 	.word	0x00005400


	//   ....[6]....
        /*0db8*/ 	.word	0x000099c0


	//----- nvinfo : EIATTR_MAX_THREADS
	.align		4
.L_50:
        /*0dbc*/ 	.byte	0x04, 0x05
        /*0dbe*/ 	.short	(.L_52 - .L_51)
.L_51:
        /*0dc0*/ 	.word	0x00000100
        /*0dc4*/ 	.word	0x00000001
        /*0dc8*/ 	.word	0x00000001


	//----- nvinfo : EIATTR_CRS_STACK_SIZE
	.align		4
.L_52:
        /*0dcc*/ 	.byte	0x04, 0x1e
        /*0dce*/ 	.short	(.L_54 - .L_53)
.L_53:
        /*0dd0*/ 	.word	0x00000000


	//----- nvinfo : EIATTR_CBANK_PARAM_SIZE
	.align		4
.L_54:
        /*0dd4*/ 	.byte	0x03, 0x19
        /*0dd6*/ 	.short	0x0800


	//----- nvinfo : EIATTR_PARAM_CBANK
	.align		4
        /*0dd8*/ 	.byte	0x04, 0x0a
        /*0dda*/ 	.short	(.L_56 - .L_55)
	.align		4
.L_55:
        /*0ddc*/ 	.word	index@(.nv.constant0._ZN7cutlass13device_kernelINS_4gemm6kernel13GemmUniversalIN4cute5tupleIJiiiiEEENS1_10collective13CollectiveMmaINS1_35MainloopSm100TmaUmmaWarpSpecializedILi20ELi2ELi4ENS5_IJNS4_1CILi1EEESB_SB_EEEEENS5_IJNSA_ILi64EEENSA_ILi256EEENSA_ILi32EEEEEENS_12float_e5m2_tENS5_IJlSB_lEEESI_SJ_NS4_8TiledMMAINS4_8MMA_AtomIJNS4_10MMA_TraitsINS4_19SM100_MMA_F8F6F4_SSEJSI_SI_fSE_SF_NS4_17integral_constantINS4_4UMMA5MajorELSQ_0EEESR_NSO_INSP_7ScaleInELSS_0EEEST_EEEEEENS4_6LayoutISC_NS5_IJNSA_ILi0EEESX_SX_EEEEENS5_IJNS4_10UnderscoreES10_S10_EEEEENS4_13SM90_TMA_LOADENS4_14ComposedLayoutINS4_7SwizzleILi1ELi4ELi3EEENS4_18smem_ptr_flag_bitsILi8EEENSW_INS5_IJNSA_ILi8EEESG_EEENS5_IJSG_SB_EEEEEEEvNS4_8identityES13_S1D_vS1E_EENS_8epilogue10collective18CollectiveEpilogueINS1G_23Sm100TmaWarpSpecializedILi4ELi2ELi32ELb0ELb0EEEJSH_NS5_IJNSW_ISE_SB_EES1L_EEESI_SJ_SI_SJ_NS1G_6fusion15FusionCallbacksIS1K_NS1N_17LinearCombinationISI_fSI_fLNS_15FloatRoundStyleE2EEESH_S1M_JEEENS4_5SM1004TMEM4LOAD26SM100_TMEM_LOAD_16dp32b32xES13_NS14_INS15_ILi2ELi4ELi3EEES18_NSW_INS5_IJS19_SE_EEENS5_IJSE_SB_EEEEEEENS4_39AutoVectorizingCopyWithAssumedAlignmentILi128EEENS4_14SM90_TMA_STOREES21_S23_S23_EEEvvEEEEvNT_6ParamsE)
        /*0de0*/ 	.short	0x0380
        /*0de2*/ 	.short	0x0800


	//----- nvinfo : EIATTR_SW_WAR
	.align		4
.L_56:
        /*0de4*/ 	.byte	0x04, 0x36
        /*0de6*/ 	.short	(.L_58 - .L_57)
.L_57:
        /*0de8*/ 	.word	0x00000008
.L_58:


//--------------------- .nv.callgraph             --------------------------
	.section	.nv.callgraph,"",@"SHT_CUDA_CALLGRAPH"
	.align	4
	.sectionentsize	8
	.align		4
        /*0000*/ 	.word	0x00000000
	.align		4
        /*0004*/ 	.word	0xffffffff
	.align		4
        /*0008*/ 	.word	index@(_ZN7cutlass13device_kernelINS_4gemm6kernel13GemmUniversalIN4cute5tupleIJiiiiEEENS1_10collective13CollectiveMmaINS1_35MainloopSm100TmaUmmaWarpSpecializedILi20ELi2ELi4ENS5_IJNS4_1CILi1EEESB_SB_EEEEENS5_IJNSA_ILi64EEENSA_ILi256EEENSA_ILi32EEEEEENS_12float_e5m2_tENS5_IJlSB_lEEESI_SJ_NS4_8TiledMMAINS4_8MMA_AtomIJNS4_10MMA_TraitsINS4_19SM100_MMA_F8F6F4_SSEJSI_SI_fSE_SF_NS4_17integral_constantINS4_4UMMA5MajorELSQ_0EEESR_NSO_INSP_7ScaleInELSS_0EEEST_EEEEEENS4_6LayoutISC_NS5_IJNSA_ILi0EEESX_SX_EEEEENS5_IJNS4_10UnderscoreES10_S10_EEEEENS4_13SM90_TMA_LOADENS4_14ComposedLayoutINS4_7SwizzleILi1ELi4ELi3EEENS4_18smem_ptr_flag_bitsILi8EEENSW_INS5_IJNSA_ILi8EEESG_EEENS5_IJSG_SB_EEEEEEEvNS4_8identityES13_S1D_vS1E_EENS_8epilogue10collective18CollectiveEpilogueINS1G_23Sm100TmaWarpSpecializedILi4ELi2ELi32ELb0ELb0EEEJSH_NS5_IJNSW_ISE_SB_EES1L_EEESI_SJ_SI_SJ_NS1G_6fusion15FusionCallbacksIS1K_NS1N_17LinearCombinationISI_fSI_fLNS_15FloatRoundStyleE2EEESH_S1M_JEEENS4_5SM1004TMEM4LOAD26SM100_TMEM_LOAD_16dp32b32xES13_NS14_INS15_ILi2ELi4ELi3EEES18_NSW_INS5_IJS19_SE_EEENS5_IJSE_SB_EEEEEEENS4_39AutoVectorizingCopyWithAssumedAlignmentILi128EEENS4_14SM90_TMA_STOREES21_S23_S23_EEEvvEEEEvNT_6ParamsE)
	.align		4
        /*000c*/ 	.word	index@(__assertfail)
	.align		4
        /*0010*/ 	.word	0x00000000
	.align		4
        /*0014*/ 	.word	0xfffffffe
	.align		4
        /*0018*/ 	.word	0x00000000
	.align		4
        /*001c*/ 	.word	0xfffffffd
	.align		4
        /*0020*/ 	.word	0x00000000
	.align		4
        /*0024*/ 	.word	0xfffffffc


//--------------------- .nv.constant4             --------------------------
	.section	.nv.constant4,"a",@progbits
	.align	8
	.align		8
.nv.constant4:
        /*0000*/ 	.dword	__assertfail
	.align		8
        /*0008*/ 	.dword	__unnamed_1
	.align		8
        /*0010*/ 	.dword	__unnamed_2
	.align		8
        /*0018*/ 	.dword	__unnamed_3
	.align		8
        /*0020*/ 	.dword	_ZN40_INTERNAL_4ef3d065_4_k_cu_7171125c_324084cuda3std3__45__cpo5beginE
	.align		8
        /*0028*/ 	.dword	_ZN40_INTERNAL_4ef3d065_4_k_cu_7171125c_324084cuda3std3__45__cpo3endE
	.align		8
        /*0030*/ 	.dword	_ZN40_INTERNAL_4ef3d065_4_k_cu_7171125c_324084cuda3std3__45__cpo6cbeginE
	.align		8
        /*0038*/ 	.dword	_ZN40_INTERNAL_4ef3d065_4_k_cu_7171125c_324084cuda3std3__45__cpo4cendE
	.align		8
        /*0040*/ 	.dword	_ZN40_INTERNAL_4ef3d065_4_k_cu_7171125c_324084cuda3std3__442_GLOBAL__N__4ef3d065_4_k_cu_7171125c_324086ignoreE
	.align		8
        /*0048*/ 	.dword	_ZN40_INTERNAL_4ef3d065_4_k_cu_7171125c_324084cuda3std3__419piecewise_constructE
	.align		8
        /*0050*/ 	.dword	_ZN40_INTERNAL_4ef3d065_4_k_cu_7171125c_324084cuda3std3__48in_placeE
	.align		8
        /*0058*/ 	.dword	_ZN40_INTERNAL_4ef3d065_4_k_cu_7171125c_324084cuda3std6ranges3__45__cpo4swapE
	.align		8
        /*0060*/ 	.dword	_ZN40_INTERNAL_4ef3d065_4_k_cu_7171125c_324084cuda3std6ranges3__45__cpo9iter_moveE
	.align		8
        /*0068*/ 	.dword	_ZN40_INTERNAL_4ef3d065_4_k_cu_7171125c_324084cute7productE
	.align		8
        /*0070*/ 	.dword	_ZN40_INTERNAL_4ef3d065_4_k_cu_7171125c_324084cute1_E
	.align		8
        /*0078*/ 	.dword	$str$25
	.align		8
        /*0080*/ 	.dword	$str$26
	.align		8
        /*0088*/ 	.dword	$str$27
	.align		8
        /*0090*/ 	.dword	$str$28


//--------------------- .text._ZN7cutlass13device_kernelINS_4gemm6kernel13GemmUniversalIN4cute5tupleIJiiiiEEENS1_10collective13CollectiveMmaINS1_35MainloopSm100TmaUmmaWarpSpecializedILi20ELi2ELi4ENS5_IJNS4_1CILi1EEESB_SB_EEEEENS5_IJNSA_ILi64EEENSA_ILi256EEENSA_ILi32EEEEEENS_12float_e5m2_tENS5_IJlSB_lEEESI_SJ_NS4_8TiledMMAINS4_8MMA_AtomIJNS4_10MMA_TraitsINS4_19SM100_MMA_F8F6F4_SSEJSI_SI_fSE_SF_NS4_17integral_constantINS4_4UMMA5MajorELSQ_0EEESR_NSO_INSP_7ScaleInELSS_0EEEST_EEEEEENS4_6LayoutISC_NS5_IJNSA_ILi0EEESX_SX_EEEEENS5_IJNS4_10UnderscoreES10_S10_EEEEENS4_13SM90_TMA_LOADENS4_14ComposedLayoutINS4_7SwizzleILi1ELi4ELi3EEENS4_18smem_ptr_flag_bitsILi8EEENSW_INS5_IJNSA_ILi8EEESG_EEENS5_IJSG_SB_EEEEEEEvNS4_8identityES13_S1D_vS1E_EENS_8epilogue10collective18CollectiveEpilogueINS1G_23Sm100TmaWarpSpecializedILi4ELi2ELi32ELb0ELb0EEEJSH_NS5_IJNSW_ISE_SB_EES1L_EEESI_SJ_SI_SJ_NS1G_6fusion15FusionCallbacksIS1K_NS1N_17LinearCombinationISI_fSI_fLNS_15FloatRoundStyleE2EEESH_S1M_JEEENS4_5SM1004TMEM4LOAD26SM100_TMEM_LOAD_16dp32b32xES13_NS14_INS15_ILi2ELi4ELi3EEES18_NSW_INS5_IJS19_SE_EEENS5_IJSE_SB_EEEEEEENS4_39AutoVectorizingCopyWithAssumedAlignmentILi128EEENS4_14SM90_TMA_STOREES21_S23_S23_EEEvvEEEEvNT_6ParamsE --------------------------
	.section	.text._ZN7cutlass13device_kernelINS_4gemm6kernel13GemmUniversalIN4cute5tupleIJiiiiEEENS1_10collective13CollectiveMmaINS1_35MainloopSm100TmaUmmaWarpSpecializedILi20ELi2ELi4ENS5_IJNS4_1CILi1EEESB_SB_EEEEENS5_IJNSA_ILi64EEENSA_ILi256EEENSA_ILi32EEEEEENS_12float_e5m2_tENS5_IJlSB_lEEESI_SJ_NS4_8TiledMMAINS4_8MMA_AtomIJNS4_10MMA_TraitsINS4_19SM100_MMA_F8F6F4_SSEJSI_SI_fSE_SF_NS4_17integral_constantINS4_4UMMA5MajorELSQ_0EEESR_NSO_INSP_7ScaleInELSS_0EEEST_EEEEEENS4_6LayoutISC_NS5_IJNSA_ILi0EEESX_SX_EEEEENS5_IJNS4_10UnderscoreES10_S10_EEEEENS4_13SM90_TMA_LOADENS4_14ComposedLayoutINS4_7SwizzleILi1ELi4ELi3EEENS4_18smem_ptr_flag_bitsILi8EEENSW_INS5_IJNSA_ILi8EEESG_EEENS5_IJSG_SB_EEEEEEEvNS4_8identityES13_S1D_vS1E_EENS_8epilogue10collective18CollectiveEpilogueINS1G_23Sm100TmaWarpSpecializedILi4ELi2ELi32ELb0ELb0EEEJSH_NS5_IJNSW_ISE_SB_EES1L_EEESI_SJ_SI_SJ_NS1G_6fusion15FusionCallbacksIS1K_NS1N_17LinearCombinationISI_fSI_fLNS_15FloatRoundStyleE2EEESH_S1M_JEEENS4_5SM1004TMEM4LOAD26SM100_TMEM_LOAD_16dp32b32xES13_NS14_INS15_ILi2ELi4ELi3EEES18_NSW_INS5_IJS19_SE_EEENS5_IJSE_SB_EEEEEEENS4_39AutoVectorizingCopyWithAssumedAlignmentILi128EEENS4_14SM90_TMA_STOREES21_S23_S23_EEEvvEEEEvNT_6ParamsE,"ax",@progbits
	.align	128
.text._ZN7cutlass13device_kernelINS_4gemm6kernel13GemmUniversalIN4cute5tupleIJiiiiEEENS1_10collective13CollectiveMmaINS1_35MainloopSm100TmaUmmaWarpSpecializedILi20ELi2ELi4ENS5_IJNS4_1CILi1EEESB_SB_EEEEENS5_IJNSA_ILi64EEENSA_ILi256EEENSA_ILi32EEEEEENS_12float_e5m2_tENS5_IJlSB_lEEESI_SJ_NS4_8TiledMMAINS4_8MMA_AtomIJNS4_10MMA_TraitsINS4_19SM100_MMA_F8F6F4_SSEJSI_SI_fSE_SF_NS4_17integral_constantINS4_4UMMA5MajorELSQ_0EEESR_NSO_INSP_7ScaleInELSS_0EEEST_EEEEEENS4_6LayoutISC_NS5_IJNSA_ILi0EEESX_SX_EEEEENS5_IJNS4_10UnderscoreES10_S10_EEEEENS4_13SM90_TMA_LOADENS4_14ComposedLayoutINS4_7SwizzleILi1ELi4ELi3EEENS4_18smem_ptr_flag_bitsILi8EEENSW_INS5_IJNSA_ILi8EEESG_EEENS5_IJSG_SB_EEEEEEEvNS4_8identityES13_S1D_vS1E_EENS_8epilogue10collective18CollectiveEpilogueINS1G_23Sm100TmaWarpSpecializedILi4ELi2ELi32ELb0ELb0EEEJSH_NS5_IJNSW_ISE_SB_EES1L_EEESI_SJ_SI_SJ_NS1G_6fusion15FusionCallbacksIS1K_NS1N_17LinearCombinationISI_fSI_fLNS_15FloatRoundStyleE2EEESH_S1M_JEEENS4_5SM1004TMEM4LOAD26SM100_TMEM_LOAD_16dp32b32xES13_NS14_INS15_ILi2ELi4ELi3EEES18_NSW_INS5_IJS19_SE_EEENS5_IJSE_SB_EEEEEEENS4_39AutoVectorizingCopyWithAssumedAlignmentILi128EEENS4_14SM90_TMA_STOREES21_S23_S23_EEEvvEEEEvNT_6ParamsE:
        .type           _ZN7cutlass13device_kernelINS_4gemm6kernel13GemmUniversalIN4cute5tupleIJiiiiEEENS1_10collective13CollectiveMmaINS1_35MainloopSm100TmaUmmaWarpSpecializedILi20ELi2ELi4ENS5_IJNS4_1CILi1EEESB_SB_EEEEENS5_IJNSA_ILi64EEENSA_ILi256EEENSA_ILi32EEEEEENS_12float_e5m2_tENS5_IJlSB_lEEESI_SJ_NS4_8TiledMMAINS4_8MMA_AtomIJNS4_10MMA_TraitsINS4_19SM100_MMA_F8F6F4_SSEJSI_SI_fSE_SF_NS4_17integral_constantINS4_4UMMA5MajorELSQ_0EEESR_NSO_INSP_7ScaleInELSS_0EEEST_EEEEEENS4_6LayoutISC_NS5_IJNSA_ILi0EEESX_SX_EEEEENS5_IJNS4_10UnderscoreES10_S10_EEEEENS4_13SM90_TMA_LOADENS4_14ComposedLayoutINS4_7SwizzleILi1ELi4ELi3EEENS4_18smem_ptr_flag_bitsILi8EEENSW_INS5_IJNSA_ILi8EEESG_EEENS5_IJSG_SB_EEEEEEEvNS4_8identityES13_S1D_vS1E_EENS_8epilogue10collective18CollectiveEpilogueINS1G_23Sm100TmaWarpSpecializedILi4ELi2ELi32ELb0ELb0EEEJSH_NS5_IJNSW_ISE_SB_EES1L_EEESI_SJ_SI_SJ_NS1G_6fusion15FusionCallbacksIS1K_NS1N_17LinearCombinationISI_fSI_fLNS_15FloatRoundStyleE2EEESH_S1M_JEEENS4_5SM1004TMEM4LOAD26SM100_TMEM_LOAD_16dp32b32xES13_NS14_INS15_ILi2ELi4ELi3EEES18_NSW_INS5_IJS19_SE_EEENS5_IJSE_SB_EEEEEEENS4_39AutoVectorizingCopyWithAssumedAlignmentILi128EEENS4_14SM90_TMA_STOREES21_S23_S23_EEEvvEEEEvNT_6ParamsE,@function
        .size           _ZN7cutlass13device_kernelINS_4gemm6kernel13GemmUniversalIN4cute5tupleIJiiiiEEENS1_10collective13CollectiveMmaINS1_35MainloopSm100TmaUmmaWarpSpecializedILi20ELi2ELi4ENS5_IJNS4_1CILi1EEESB_SB_EEEEENS5_IJNSA_ILi64EEENSA_ILi256EEENSA_ILi32EEEEEENS_12float_e5m2_tENS5_IJlSB_lEEESI_SJ_NS4_8TiledMMAINS4_8MMA_AtomIJNS4_10MMA_TraitsINS4_19SM100_MMA_F8F6F4_SSEJSI_SI_fSE_SF_NS4_17integral_constantINS4_4UMMA5MajorELSQ_0EEESR_NSO_INSP_7ScaleInELSS_0EEEST_EEEEEENS4_6LayoutISC_NS5_IJNSA_ILi0EEESX_SX_EEEEENS5_IJNS4_10UnderscoreES10_S10_EEEEENS4_13SM90_TMA_LOADENS4_14ComposedLayoutINS4_7SwizzleILi1ELi4ELi3EEENS4_18smem_ptr_flag_bitsILi8EEENSW_INS5_IJNSA_ILi8EEESG_EEENS5_IJSG_SB_EEEEEEEvNS4_8identityES13_S1D_vS1E_EENS_8epilogue10collective18CollectiveEpilogueINS1G_23Sm100TmaWarpSpecializedILi4ELi2ELi32ELb0ELb0EEEJSH_NS5_IJNSW_ISE_SB_EES1L_EEESI_SJ_SI_SJ_NS1G_6fusion15FusionCallbacksIS1K_NS1N_17LinearCombinationISI_fSI_fLNS_15FloatRoundStyleE2EEESH_S1M_JEEENS4_5SM1004TMEM4LOAD26SM100_TMEM_LOAD_16dp32b32xES13_NS14_INS15_ILi2ELi4ELi3EEES18_NSW_INS5_IJS19_SE_EEENS5_IJSE_SB_EEEEEEENS4_39AutoVectorizingCopyWithAssumedAlignmentILi128EEENS4_14SM90_TMA_STOREES21_S23_S23_EEEvvEEEEvNT_6ParamsE,(.L_x_219 - _ZN7cutlass13device_kernelINS_4gemm6kernel13GemmUniversalIN4cute5tupleIJiiiiEEENS1_10collective13CollectiveMmaINS1_35MainloopSm100TmaUmmaWarpSpecializedILi20ELi2ELi4ENS5_IJNS4_1CILi1EEESB_SB_EEEEENS5_IJNSA_ILi64EEENSA_ILi256EEENSA_ILi32EEEEEENS_12float_e5m2_tENS5_IJlSB_lEEESI_SJ_NS4_8TiledMMAINS4_8MMA_AtomIJNS4_10MMA_TraitsINS4_19SM100_MMA_F8F6F4_SSEJSI_SI_fSE_SF_NS4_17integral_constantINS4_4UMMA5MajorELSQ_0EEESR_NSO_INSP_7ScaleInELSS_0EEEST_EEEEEENS4_6LayoutISC_NS5_IJNSA_ILi0EEESX_SX_EEEEENS5_IJNS4_10UnderscoreES10_S10_EEEEENS4_13SM90_TMA_LOADENS4_14ComposedLayoutINS4_7SwizzleILi1ELi4ELi3EEENS4_18smem_ptr_flag_bitsILi8EEENSW_INS5_IJNSA_ILi8EEESG_EEENS5_IJSG_SB_EEEEEEEvNS4_8identityES13_S1D_vS1E_EENS_8epilogue10collective18CollectiveEpilogueINS1G_23Sm100TmaWarpSpecializedILi4ELi2ELi32ELb0ELb0EEEJSH_NS5_IJNSW_ISE_SB_EES1L_EEESI_SJ_SI_SJ_NS1G_6fusion15FusionCallbacksIS1K_NS1N_17LinearCombinationISI_fSI_fLNS_15FloatRoundStyleE2EEESH_S1M_JEEENS4_5SM1004TMEM4LOAD26SM100_TMEM_LOAD_16dp32b32xES13_NS14_INS15_ILi2ELi4ELi3EEES18_NSW_INS5_IJS19_SE_EEENS5_IJSE_SB_EEEEEEENS4_39AutoVectorizingCopyWithAssumedAlignmentILi128EEENS4_14SM90_TMA_STOREES21_S23_S23_EEEvvEEEEvNT_6ParamsE)
        .other          _ZN7cutlass13device_kernelINS_4gemm6kernel13GemmUniversalIN4cute5tupleIJiiiiEEENS1_10collective13CollectiveMmaINS1_35MainloopSm100TmaUmmaWarpSpecializedILi20ELi2ELi4ENS5_IJNS4_1CILi1EEESB_SB_EEEEENS5_IJNSA_ILi64EEENSA_ILi256EEENSA_ILi32EEEEEENS_12float_e5m2_tENS5_IJlSB_lEEESI_SJ_NS4_8TiledMMAINS4_8MMA_AtomIJNS4_10MMA_TraitsINS4_19SM100_MMA_F8F6F4_SSEJSI_SI_fSE_SF_NS4_17integral_constantINS4_4UMMA5MajorELSQ_0EEESR_NSO_INSP_7ScaleInELSS_0EEEST_EEEEEENS4_6LayoutISC_NS5_IJNSA_ILi0EEESX_SX_EEEEENS5_IJNS4_10UnderscoreES10_S10_EEEEENS4_13SM90_TMA_LOADENS4_14ComposedLayoutINS4_7SwizzleILi1ELi4ELi3EEENS4_18smem_ptr_flag_bitsILi8EEENSW_INS5_IJNSA_ILi8EEESG_EEENS5_IJSG_SB_EEEEEEEvNS4_8identityES13_S1D_vS1E_EENS_8epilogue10collective18CollectiveEpilogueINS1G_23Sm100TmaWarpSpecializedILi4ELi2ELi32ELb0ELb0EEEJSH_NS5_IJNSW_ISE_SB_EES1L_EEESI_SJ_SI_SJ_NS1G_6fusion15FusionCallbacksIS1K_NS1N_17LinearCombinationISI_fSI_fLNS_15FloatRoundStyleE2EEESH_S1M_JEEENS4_5SM1004TMEM4LOAD26SM100_TMEM_LOAD_16dp32b32xES13_NS14_INS15_ILi2ELi4ELi3EEES18_NSW_INS5_IJS19_SE_EEENS5_IJSE_SB_EEEEEEENS4_39AutoVectorizingCopyWithAssumedAlignmentILi128EEENS4_14SM90_TMA_STOREES21_S23_S23_EEEvvEEEEvNT_6ParamsE,@"STO_CUDA_ENTRY STV_DEFAULT"
_ZN7cutlass13device_kernelINS_4gemm6kernel13GemmUniversalIN4cute5tupleIJiiiiEEENS1_10collective13CollectiveMmaINS1_35MainloopSm100TmaUmmaWarpSpecializedILi20ELi2ELi4ENS5_IJNS4_1CILi1EEESB_SB_EEEEENS5_IJNSA_ILi64EEENSA_ILi256EEENSA_ILi32EEEEEENS_12float_e5m2_tENS5_IJlSB_lEEESI_SJ_NS4_8TiledMMAINS4_8MMA_AtomIJNS4_10MMA_TraitsINS4_19SM100_MMA_F8F6F4_SSEJSI_SI_fSE_SF_NS4_17integral_constantINS4_4UMMA5MajorELSQ_0EEESR_NSO_INSP_7ScaleInELSS_0EEEST_EEEEEENS4_6LayoutISC_NS5_IJNSA_ILi0EEESX_SX_EEEEENS5_IJNS4_10UnderscoreES10_S10_EEEEENS4_13SM90_TMA_LOADENS4_14ComposedLayoutINS4_7SwizzleILi1ELi4ELi3EEENS4_18smem_ptr_flag_bitsILi8EEENSW_INS5_IJNSA_ILi8EEESG_EEENS5_IJSG_SB_EEEEEEEvNS4_8identityES13_S1D_vS1E_EENS_8epilogue10collective18CollectiveEpilogueINS1G_23Sm100TmaWarpSpecializedILi4ELi2ELi32ELb0ELb0EEEJSH_NS5_IJNSW_ISE_SB_EES1L_EEESI_SJ_SI_SJ_NS1G_6fusion15FusionCallbacksIS1K_NS1N_17LinearCombinationISI_fSI_fLNS_15FloatRoundStyleE2EEESH_S1M_JEEENS4_5SM1004TMEM4LOAD26SM100_TMEM_LOAD_16dp32b32xES13_NS14_INS15_ILi2ELi4ELi3EEES18_NSW_INS5_IJS19_SE_EEENS5_IJSE_SB_EEEEEEENS4_39AutoVectorizingCopyWithAssumedAlignmentILi128EEENS4_14SM90_TMA_STOREES21_S23_S23_EEEvvEEEEvNT_6ParamsE:
[----:B------:R-:W1:Y:S01]  /*0000*/  LDC R1, c[0x0][0x37c] ;  /* 0x0000df00ff017b82 */ /* 0x000e620000000800 */
[----:B------:R-:W2:Y:S01]  /*0010*/  S2R R108, SR_TID.X ;  /* 0x00000000006c7919 */ /* 0x000ea20000002100 */
[----:B------:R-:W3:Y:S01]  /*0020*/  LDCU.64 UR4, c[0x0][0x890] ;  /* 0x00011200ff0477ac */ /* 0x000ee20008000a00 */
[----:B------:R-:W-:Y:S02]  /*0030*/  PRMT R96, RZ, 0x7610, R96 ;  /* 0x00007610ff607816 */ /* 0x000fe40000000060 */
[----:B------:R-:W-:Y:S01]  /*0040*/  ELECT P5, URZ, PT ;  /* 0x0000000000ff782f */ /* 0x000fe200038a0000 */
[----:B------:R-:W4:Y:S01]  /*0050*/  LDCU.64 UR46, c[0x0][0x358] ;  /* 0x00006b00ff2e77ac */ /* 0x000f220008000a00 */
[----:B---3--:R-:W-:-:S04]  /*0060*/  UISETP.NE.U32.AND UP0, UPT, UR4, URZ, UPT ;  /* 0x000000ff0400728c */ /* 0x008fc8000bf05070 */
[----:B------:R-:W-:Y:S01]  /*0070*/  UISETP.NE.AND.EX UP0, UPT, UR5, URZ, UPT, UP0 ;  /* 0x000000ff0500728c */ /* 0x000fe2000bf05300 */
[----:B--2---:R-:W-:-:S05]  /*0080*/  SHF.R.U32.HI R101, RZ, 0x5, R108 ;  /* 0x00000005ff657819 */ /* 0x004fca000001166c */
[----:B------:R-:W2:Y:S02]  /*0090*/  SHFL.IDX PT, R0, R101, RZ, 0x1f ;  /* 0x00001fff65007589 */ /* 0x000ea400000e0000 */
[----:B--2---:R-:W-:Y:S01]  /*00a0*/  R2UR UR8, R0 ;  /* 0x00000000000872ca */ /* 0x004fe200000e0000 */
[----:B-1--4-:R-:W-:-:S14]  /*00b0*/  BRA.U UP0, `(.L_x_0) ;  /* 0x00000001002c7547 */ /* 0x012fdc000b800000 */
[----:B------:R-:W1:Y:S02]  /*00c0*/  LDCU.64 UR6, c[0x0][0x888] ;  /* 0x00011100ff0677ac */ /* 0x000e640008000a00 */
[----:B-1----:R-:W-:-:S04]  /*00d0*/  UISETP.NE.U32.AND UP0, UPT, UR6, URZ, UPT ;  /* 0x000000ff0600728c */ /* 0x002fc8000bf05070 */
[----:B------:R-:W-:-:S09]  /*00e0*/  UISETP.NE.AND.EX UP0, UPT, UR7, URZ, UPT, UP0 ;  /* 0x000000ff0700728c */ /* 0x000fd2000bf05300 */
[----:B------:R-:W-:Y:S05]  /*00f0*/  BRA.U !UP0, `(.L_x_1) ;  /* 0x0000000108107547 */ /* 0x000fea000b800000 */
[----:B------:R-:W1:Y:S02]  /*0100*/  LDC.64 R2, c[0x0][0x888] ;  /* 0x00022200ff027b82 */ /* 0x000e640000000a00 */
[----:B-1----:R1:W5:Y:S01]  /*0110*/  LDG.E R49, desc[UR46][R2.64] ;  /* 0x0000002e02317981 */ /* 0x002362000c1e1900 */
[----:B------:R-:W-:Y:S01]  /*0120*/  HFMA2 R96, -RZ, RZ, 0, 5.9604644775390625e-08 ;  /* 0x00000001ff607431 */ /* 0x000fe200000001ff */
[----:B------:R-:W-:Y:S05]  /*0130*/  BRA `(.L_x_0) ;  /* 0x00000000000c7947 */ /* 0x000fea0003800000 */
.L_x_1:
[----:B------:R-:W1:Y:S01]  /*0140*/  LDCU UR6, c[0x0][0x880] ;  /* 0x00011000ff0677ac */ /* 0x000e620008000800 */
[----:B------:R-:W-:Y:S01]  /*0150*/  HFMA2 R96, -RZ, RZ, 0, 5.9604644775390625e-08 ;  /* 0x00000001ff607431 */ /* 0x000fe200000001ff */
[----:B-1----:R-:W-:-:S07]  /*0160*/  MOV R49, UR6 ;  /* 0x0000000600317c02 */ /* 0x002fce0008000f00 */
.L_x_0:
[----:B------:R-:W2:Y:S02]  /*0170*/  LDCU.64 UR6, c[0x0][0x8b0] ;  /* 0x00011600ff0677ac */ /* 0x000ea40008000a00 */
[----:B--2---:R-:W-:-:S04]  /*0180*/  UISETP.NE.U32.AND UP0, UPT, UR6, URZ, UPT ;  /* 0x000000ff0600728c */ /* 0x004fc8000bf05070 */
[----:B------:R-:W-:-:S09]  /*0190*/  UISETP.NE.AND.EX UP0, UPT, UR7, URZ, UPT, UP0 ;  /* 0x000000ff0700728c */ /* 0x000fd2000bf05300 */
[----:B------:R-:W-:Y:S05]  /*01a0*/  BRA.U UP0, `(.L_x_2) ;  /* 0x0000000100247547 */ /* 0x000fea000b800000 */
[----:B------:R-:W2:Y:S02]  /*01b0*/  LDCU.64 UR6, c[0x0][0x8a8] ;  /* 0x00011500ff0677ac */ /* 0x000ea40008000a00 */
[----:B--2---:R-:W-:-:S04]  /*01c0*/  UISETP.NE.U32.AND UP0, UPT, UR6, URZ, UPT ;  /* 0x000000ff0600728c */ /* 0x004fc8000bf05070 */
[----:B------:R-:W-:-:S09]  /*01d0*/  UISETP.NE.AND.EX UP0, UPT, UR7, URZ, UPT, UP0 ;  /* 0x000000ff0700728c */ /* 0x000fd2000bf05300 */
[----:B------:R-:W-:Y:S05]  /*01e0*/  BRA.U !UP0, `(.L_x_3) ;  /* 0x00000001080c7547 */ /* 0x000fea000b800000 */
[----:B-1----:R-:W1:Y:S02]  /*01f0*/  LDC.64 R2, c[0x0][0x8a8] ;  /* 0x00022a00ff027b82 */ /* 0x002e640000000a00 */
[----:B-1----:R2:W5:Y:S01]  /*0200*/  LDG.E R47, desc[UR46][R2.64] ;  /* 0x0000002e022f7981 */ /* 0x002562000c1e1900 */
[----:B------:R-:W-:Y:S05]  /*0210*/  BRA `(.L_x_2) ;  /* 0x0000000000087947 */ /* 0x000fea0003800000 */
.L_x_3:
[----:B------:R-:W2:Y:S02]  /*0220*/  LDCU UR6, c[0x0][0x8a0] ;  /* 0x00011400ff0677ac */ /* 0x000ea40008000800 */
[----:B--2---:R-:W-:Y:S02]  /*0230*/  MOV R47, UR6 ;  /* 0x00000006002f7c02 */ /* 0x004fe40008000f00 */
.L_x_2:
[----:B------:R-:W-:Y:S01]  /*0240*/  IMAD.U32 R0, RZ, RZ, UR8 ;  /* 0x00000008ff007e24 */ /* 0x000fe2000f8e00ff */
[----:B------:R-:W-:Y:S04]  /*0250*/  BSSY.RECONVERGENT B0, `(.L_x_4) ;  /* 0x000000c000007945 */ /* 0x000fe80003800200 */
[C---:B------:R-:W-:Y:S02]  /*0260*/  ISETP.NE.OR P1, PT, R0.reuse, 0x1, !P5 ;  /* 0x000000010000780c */ /* 0x040fe40006f25670 */
[----:B------:R-:W-:-:S11]  /*0270*/  ISETP.NE.OR P0, PT, R0, 0x3, !P5 ;  /* 0x000000030000780c */ /* 0x000fd60006f05670 */
[----:B------:R-:W-:Y:S05]  /*0280*/  @P1 BRA `(.L_x_5) ;  /* 0x0000000000201947 */ /* 0x000fea0003800000 */
[----:B------:R-:W3:Y:S02]  /*0290*/  LDCU.64 UR6, c[0x0][0x348] ;  /* 0x00006900ff0677ac */ /* 0x000ee40008000a00 */
[----:B---3--:R-:W-:Y:S02]  /*02a0*/  UIADD3 UR10, UP1, UPT, UR6, 0x80, URZ ;  /* 0x00000080060a7890 */ /* 0x008fe4000ff3e0ff */
[----:B------:R-:W-:Y:S02]  /*02b0*/  UIADD3 UR6, UP0, UPT, UR6, 0x180, URZ ;  /* 0x0000018006067890 */ /* 0x000fe4000ff1e0ff */
[----:B------:R-:W-:Y:S02]  /*02c0*/  UIADD3.X UR11, UPT, UPT, URZ, UR7, URZ, UP1, !UPT ;  /* 0x00000007ff0b7290 */ /* 0x000fe40008ffe4ff */
[----:B------:R-:W-:-:S07]  /*02d0*/  UIADD3.X UR7, UPT, UPT, URZ, UR7, URZ, UP0, !UPT ;  /* 0x00000007ff077290 */ /* 0x000fce00087fe4ff */
[----:B------:R3:W-:Y:S02]  /*02e0*/  UTMACCTL.PF [UR10] ;  /* 0x000000000a0079b9 */ /* 0x0007e40008040000 */
[----:B------:R3:W-:Y:S02]  /*02f0*/  UTMACCTL.PF [UR6] ;  /* 0x00000000060079b9 */ /* 0x0007e40008040000 */
[----:B---3--:R-:W-:Y:S01]  /*0300*/  NOP ;  /* 0x0000000000007918 */ /* 0x008fe20000000000 */
.L_x_5:
[----:B------:R-:W-:Y:S05]  /*0310*/  BSYNC.RECONVERGENT B0 ;  /* 0x0000000000007941 */ /* 0x000fea0003800200 */
.L_x_4:
[----:B------:R-:W-:Y:S04]  /*0320*/  BSSY.RECONVERGENT B0, `(.L_x_6) ;  /* 0x000000a000007945 */ /* 0x000fe80003800200 */
        /* <DEDUP_REMOVED lines=9> */
.L_x_7:
[----:B------:R-:W-:Y:S05]  /*03c0*/  BSYNC.RECONVERGENT B0 ;  /* 0x0000000000007941 */ /* 0x000fea0003800200 */
.L_x_6:
[----:B------:R-:W3:Y:S01]  /*03d0*/  LDCU.64 UR6, c[0x0][0x888] ;  /* 0x00011100ff0677ac */ /* 0x000ee20008000a00 */
[----:B------:R-:W-:Y:S02]  /*03e0*/  UISETP.EQ.U32.AND UP1, UPT, UR4, URZ, UPT ;  /* 0x000000ff0400728c */ /* 0x000fe4000bf22070 */
[----:B------:R-:W-:Y:S02]  /*03f0*/  UPLOP3.LUT UP2, UPT, UPT, UPT, UPT, 0x80, 0x8 ;  /* 0x000000000008789c */ /* 0x000fe40003f4f070 */
[----:B---3--:R-:W-:-:S04]  /*0400*/  UISETP.NE.U32.AND UP0, UPT, UR6, URZ, UPT ;  /* 0x000000ff0600728c */ /* 0x008fc8000bf05070 */
[----:B------:R-:W-:-:S04]  /*0410*/  UISETP.NE.AND.EX UP0, UPT, UR7, URZ, UPT, UP0 ;  /* 0x000000ff0700728c */ /* 0x000fc8000bf05300 */
[----:B------:R-:W-:-:S04]  /*0420*/  UISETP.EQ.OR.EX UP3, UPT, UR5, URZ, !UP0, UP1 ;  /* 0x000000ff0500728c */ /* 0x000fc8000c762710 */
[----:B------:R-:W-:-:S05]  /*0430*/  UP2UR UR50, UPR, URZ, 0x8 ;  /* 0x00000008ff327883 */ /* 0x000fca0008000000 */
[----:B------:R-:W-:Y:S07]  /*0440*/  BRA.U !UP3, `(.L_x_8) ;  /* 0x000000010b207547 */ /* 0x000fee000b800000 */
[----:B------:R-:W-:Y:S01]  /*0450*/  UISETP.NE.U32.AND UP2, UPT, UR4, URZ, UPT ;  /* 0x000000ff0400728c */ /* 0x000fe2000bf45070 */
[----:B-----5:R-:W-:Y:S01]  /*0460*/  FSETP.NEU.AND P0, PT, R49, RZ, PT ;  /* 0x000000ff3100720b */ /* 0x020fe20003f0d000 */
[----:B------:R-:W-:Y:S02]  /*0470*/  USEL UR4, URZ, 0xffffffff, UP0 ;  /* 0xffffffffff047887 */ /* 0x000fe40008000000 */
[----:B------:R-:W-:-:S10]  /*0480*/  UISETP.NE.AND.EX UP2, UPT, UR5, URZ, UPT, UP2 ;  /* 0x000000ff0500728c */ /* 0x000fd4000bf45320 */
[----:B------:R-:W-:Y:S01]  /*0490*/  VOTEU.ANY UP1, P0 ;  /* 0x0000000000ff7886 */ /* 0x000fe20000020100 */
[----:B------:R-:W-:-:S04]  /*04a0*/  @!UP2 USEL UR4, URZ, 0xffffffff, UP1 ;  /* 0xffffffffff04a887 */ /* 0x000fc80008800000 */
[----:B------:R-:W-:-:S04]  /*04b0*/  ULOP3.LUT UR4, UR4, 0x1, URZ, 0xc0, !UPT ;  /* 0x0000000104047892 */ /* 0x000fc8000f8ec0ff */
[----:B------:R-:W-:-:S11]  /*04c0*/  UISETP.NE.U32.AND UP2, UPT, UR4, 0x1, UPT ;  /* 0x000000010400788c */ /* 0x000fd6000bf45070 */
.L_x_8:
[----:B-12---:R-:W1:Y:S01]  /*04d0*/  SHFL.IDX PT, R2, R101, RZ, 0x1f ;  /* 0x00001fff65027589 */ /* 0x006e6200000e0000 */
[----:B------:R-:W-:-:S04]  /*04e0*/  UISETP.NE.AND UP1, UPT, UR8, 0x2, UPT ;  /* 0x000000020800788c */ /* 0x000fc8000bf25270 */
[----:B------:R-:W-:Y:S01]  /*04f0*/  USEL UR6, URZ, 0x1, UP1 ;  /* 0x00000001ff067887 */ /* 0x000fe20008800000 */
[----:B-1----:R-:W-:-:S13]  /*0500*/  ISETP.NE.AND P0, PT, R2, RZ, PT ;  /* 0x000000ff0200720c */ /* 0x002fda0003f05270 */
[----:B------:R-:W-:Y:S05]  /*0510*/  @P0 BRA `(.L_x_9) ;  /* 0x0000000000d40947 */ /* 0x000fea0003800000 */
[----:B------:R-:W-:Y:S01]  /*0520*/  ELECT P0, URZ, PT ;  /* 0x0000000000ff782f */ /* 0x000fe20003800000 */
[----:B------:R-:W-:-:S12]  /*0530*/  BSSY.RECONVERGENT B0, `(.L_x_9) ;  /* 0x0000033000007945 */ /* 0x000fd80003800200 */
[----:B------:R-:W-:Y:S05]  /*0540*/  @!P0 BRA `(.L_x_10) ;  /* 0x0000000000c48947 */ /* 0x000fea0003800000 */
[----:B------:R-:W1:Y:S01]  /*0550*/  S2UR UR5, SR_CgaCtaId ;  /* 0x00000000000579c3 */ /* 0x000e620000008800 */
[----:B------:R-:W-:Y:S01]  /*0560*/  UMOV UR7, 0x400 ;  /* 0x0000040000077882 */ /* 0x000fe20000000000 */
[----:B------:R-:W-:Y:S02]  /*0570*/  UMOV UR4, 0x1 ;  /* 0x0000000100047882 */ /* 0x000fe40000000000 */
[----:B------:R-:W-:-:S04]  /*0580*/  UIADD3 UR10, UPT, UPT, -UR4, 0x100000, URZ ;  /* 0x00100000040a7890 */ /* 0x000fc8000fffe1ff */
[----:B------:R-:W-:Y:S02]  /*0590*/  USHF.L.U32 UR11, UR10, 0xb, URZ ;  /* 0x0000000b0a0b7899 */ /* 0x000fe400080006ff */
[----:B------:R-:W-:Y:S02]  /*05a0*/  USHF.L.U32 UR10, UR10, 0x1, URZ ;  /* 0x000000010a0a7899 */ /* 0x000fe400080006ff */
[----:B-1----:R-:W-:Y:S01]  /*05b0*/  ULEA UR5, UR5, UR7, 0x18 ;  /* 0x0000000705057291 */ /* 0x002fe2000f8ec0ff */
[----:B------:R-:W1:Y:S11]  /*05c0*/  FENCE.VIEW.ASYNC.S ;  /* 0x00000000000073c6 */ /* 0x000e760000000000 */
[----:B-1----:R1:W2:Y:S01]  /*05d0*/  SYNCS.EXCH.64 URZ, [UR5], UR10 ;  /* 0x0000000a05ff75b2 */ /* 0x0022a20008000100 */
[----:B------:R1:W3:Y:S01]  /*05e0*/  SYNCS.EXCH.64 URZ, [UR5+0xa0], UR10 ;  /* 0x0000a00a05ff75b2 */ /* 0x0002e20008000100 */
[----:B------:R1:W4:Y:S01]  /*05f0*/  SYNCS.EXCH.64 URZ, [UR5+0x8], UR10 ;  /* 0x0000080a05ff75b2 */ /* 0x0003220008000100 */
[----:B------:R1:W1:Y:S01]  /*0600*/  SYNCS.EXCH.64 URZ, [UR5+0xa8], UR10 ;  /* 0x0000a80a05ff75b2 */ /* 0x0002620008000100 */
        /* <DEDUP_REMOVED lines=36> */
[----:B--234-:R-:W-:Y:S01]  /*0850*/  NOP ;  /* 0x0000000000007918 */ /* 0x01cfe20000000000 */
.L_x_10:
[----:B-1----:R-:W-:Y:S05]  /*0860*/  BSYNC.RECONVERGENT B0 ;  /* 0x0000000000007941 */ /* 0x002fea0003800200 */
.L_x_9:
[----:B------:R-:W1:Y:S01]  /*0870*/  SHFL.IDX PT, R2, R101, RZ, 0x1f ;  /* 0x00001fff65027589 */ /* 0x000e6200000e0000 */
[----:B------:R-:W-:Y:S01]  /*0880*/  NOP ;  /* 0x0000000000007918 */ /* 0x000fe20000000000 */
[----:B-1----:R-:W-:-:S13]  /*0890*/  ISETP.NE.AND P0, PT, R2, 0x1, PT ;  /* 0x000000010200780c */ /* 0x002fda0003f05270 */
[----:B------:R-:W-:Y:S05]  /*08a0*/  @P0 BRA `(.L_x_11) ;  /* 0x0000000000580947 */ /* 0x000fea0003800000 */
[----:B------:R-:W1:Y:S01]  /*08b0*/  S2UR UR7, SR_CgaCtaId ;  /* 0x00000000000779c3 */ /* 0x000e620000008800 */
[----:B------:R-:W-:Y:S01]  /*08c0*/  UMOV UR9, 0x400 ;  /* 0x0000040000097882 */ /* 0x000fe20000000000 */
[----:B------:R-:W-:Y:S01]  /*08d0*/  UMOV UR5, 0x20 ;  /* 0x0000002000057882 */ /* 0x000fe20000000000 */
[----:B------:R-:W-:Y:S01]  /*08e0*/  UMOV UR4, 0x80 ;  /* 0x0000008000047882 */ /* 0x000fe20000000000 */
[----:B------:R-:W-:-:S04]  /*08f0*/  UIADD3 UR10, UPT, UPT, -UR5, 0x100000, URZ ;  /* 0x00100000050a7890 */ /* 0x000fc8000fffe1ff */
[----:B------:R-:W-:Y:S02]  /*0900*/  USHF.L.U32 UR11, UR10, 0xb, URZ ;  /* 0x0000000b0a0b7899 */ /* 0x000fe400080006ff */
[----:B------:R-:W-:Y:S02]  /*0910*/  USHF.L.U32 UR10, UR10, 0x1, URZ ;  /* 0x000000010a0a7899 */ /* 0x000fe400080006ff */
[----:B------:R-:W-:-:S04]  /*0920*/  UIADD3 UR4, UPT, UPT, -UR4, 0x100000, URZ ;  /* 0x0010000004047890 */ /* 0x000fc8000fffe1ff */
[----:B------:R-:W-:Y:S02]  /*0930*/  USHF.L.U32 UR5, UR4, 0xb, URZ ;  /* 0x0000000b04057899 */ /* 0x000fe400080006ff */
[----:B------:R-:W-:Y:S01]  /*0940*/  USHF.L.U32 UR4, UR4, 0x1, URZ ;  /* 0x0000000104047899 */ /* 0x000fe200080006ff */
[----:B------:R-:W-:Y:S01]  /*0950*/  ELECT P0, URZ, PT ;  /* 0x0000000000ff782f */ /* 0x000fe20003800000 */
[----:B-1----:R-:W-:Y:S01]  /*0960*/  ULEA UR7, UR7, UR9, 0x18 ;  /* 0x0000000907077291 */ /* 0x002fe2000f8ec0ff */
[----:B------:R-:W1:Y:S11]  /*0970*/  FENCE.VIEW.ASYNC.S ;  /* 0x00000000000073c6 */ /* 0x000e760000000000 */
[----:B-1----:R1:W2:Y:S01]  /*0980*/  SYNCS.EXCH.64 URZ, [UR7+0x140], UR10 ;  /* 0x0001400a07ff75b2 */ /* 0x0022a20008000100 */
[----:B------:R1:W3:Y:S01]  /*0990*/  SYNCS.EXCH.64 URZ, [UR7+0x160], UR4 ;  /* 0x0001600407ff75b2 */ /* 0x0002e20008000100 */
[----:B------:R1:W4:Y:S01]  /*09a0*/  SYNCS.EXCH.64 URZ, [UR7+0x148], UR10 ;  /* 0x0001480a07ff75b2 */ /* 0x0003220008000100 */
[----:B------:R1:W1:Y:S01]  /*09b0*/  SYNCS.EXCH.64 URZ, [UR7+0x168], UR4 ;  /* 0x0001680407ff75b2 */ /* 0x0002620008000100 */
[----:B------:R1:W1:Y:S01]  /*09c0*/  SYNCS.EXCH.64 URZ, [UR7+0x150], UR10 ;  /* 0x0001500a07ff75b2 */ /* 0x0002620008000100 */
[----:B------:R1:W1:Y:S01]  /*09d0*/  SYNCS.EXCH.64 URZ, [UR7+0x170], UR4 ;  /* 0x0001700407ff75b2 */ /* 0x0002620008000100 */
[----:B------:R1:W1:Y:S01]  /*09e0*/  SYNCS.EXCH.64 URZ, [UR7+0x158], UR10 ;  /* 0x0001580a07ff75b2 */ /* 0x0002620008000100 */
[----:B------:R1:W1:Y:S01]  /*09f0*/  SYNCS.EXCH.64 URZ, [UR7+0x178], UR4 ;  /* 0x0001780407ff75b2 */ /* 0x0002620008000100 */
[----:B------:R-:W-:Y:S01]  /*0a00*/  NOP ;  /* 0x0000000000007918 */ /* 0x000fe20000000000 */
.L_x_11:
[----:B------:R-:W2:Y:S01]  /*0a10*/  SHFL.IDX PT, R2, R101, RZ, 0x1f ;  /* 0x00001fff65027589 */ /* 0x000ea200000e0000 */
[----:B------:R-:W-:Y:S01]  /*0a20*/  NOP ;  /* 0x0000000000007918 */ /* 0x000fe20000000000 */
[----:B--2---:R-:W-:-:S13]  /*0a30*/  ISETP.NE.AND P0, PT, R2, 0x3, PT ;  /* 0x000000030200780c */ /* 0x004fda0003f05270 */
[----:B------:R-:W-:Y:S05]  /*0a40*/  @P0 BRA `(.L_x_12) ;  /* 0x0000000000300947 */ /* 0x000fea0003800000 */
[----:B-1----:R-:W1:Y:S01]  /*0a50*/  S2UR UR5, SR_CgaCtaId ;  /* 0x00000000000579c3 */ /* 0x002e620000008800 */
[----:B------:R-:W-:Y:S01]  /*0a60*/  UMOV UR7, 0x400 ;  /* 0x0000040000077882 */ /* 0x000fe20000000000 */
[----:B------:R-:W-:Y:S01]  /*0a70*/  UMOV UR4, 0x20 ;  /* 0x0000002000047882 */ /* 0x000fe20000000000 */
[----:B------:R-:W-:Y:S01]  /*0a80*/  ELECT P0, URZ, PT ;  /* 0x0000000000ff782f */ /* 0x000fe20003800000 */
[----:B------:R-:W-:-:S04]  /*0a90*/  UIADD3 UR10, UPT, UPT, -UR4, 0x100000, URZ ;  /* 0x00100000040a7890 */ /* 0x000fc8000fffe1ff */
[----:B------:R-:W-:Y:S02]  /*0aa0*/  USHF.L.U32 UR11, UR10, 0xb, URZ ;  /* 0x0000000b0a0b7899 */ /* 0x000fe400080006ff */
[----:B------:R-:W-:Y:S02]  /*0ab0*/  USHF.L.U32 UR10, UR10, 0x1, URZ ;  /* 0x000000010a0a7899 */ /* 0x000fe400080006ff */
[----:B-1----:R-:W-:Y:S01]  /*0ac0*/  ULEA UR5, UR5, UR7, 0x18 ;  /* 0x0000000705057291 */ /* 0x002fe2000f8ec0ff */
[----:B------:R-:W1:Y:S11]  /*0ad0*/  FENCE.VIEW.ASYNC.S ;  /* 0x00000000000073c6 */ /* 0x000e760000000000 */
[----:B-1----:R2:W1:Y:S01]  /*0ae0*/  SYNCS.EXCH.64 URZ, [UR5+0x180], UR10 ;  /* 0x0001800a05ff75b2 */ /* 0x0024620008000100 */
[----:B------:R2:W1:Y:S02]  /*0af0*/  SYNCS.EXCH.64 URZ, [UR5+0x188], UR10 ;  /* 0x0001880a05ff75b2 */ /* 0x0004640008000100 */
[----:B--2---:R-:W-:Y:S01]  /*0b00*/  NOP ;  /* 0x0000000000007918 */ /* 0x004fe20000000000 */
.L_x_12:
[----:B------:R-:W2:Y:S01]  /*0b10*/  SHFL.IDX PT, R2, R101, RZ, 0x1f ;  /* 0x00001fff65027589 */ /* 0x000ea200000e0000 */
[----:B------:R-:W-:Y:S01]  /*0b20*/  NOP ;  /* 0x0000000000007918 */ /* 0x000fe20000000000 */
[----:B--2---:R-:W-:-:S13]  /*0b30*/  ISETP.NE.AND P0, PT, R2, 0x4, PT ;  /* 0x000000040200780c */ /* 0x004fda0003f05270 */
[----:B------:R-:W-:Y:S05]  /*0b40*/  @P0 BRA `(.L_x_13) ;  /* 0x00000000004c0947 */ /* 0x000fea0003800000 */
[----:B-1----:R-:W1:Y:S01]  /*0b50*/  S2UR UR5, SR_CgaCtaId ;  /* 0x00000000000579c3 */ /* 0x002e620000008800 */
[----:B------:R-:W-:Y:S01]  /*0b60*/  UMOV UR9, 0x100 ;  /* 0x0000010000097882 */ /* 0x000fe20000000000 */
[----:B------:R-:W-:Y:S01]  /*0b70*/  UMOV UR7, 0x400 ;  /* 0x0000040000077882 */ /* 0x000fe20000000000 */
[----:B------:R-:W-:Y:S01]  /*0b80*/  USEL UR9, UR9, 0xe0, UP2 ;  /* 0x000000e009097887 */ /* 0x000fe20009000000 */
[----:B------:R-:W-:Y:S01]  /*0b90*/  UMOV UR4, 0x1 ;  /* 0x0000000100047882 */ /* 0x000fe20000000000 */
[----:B------:R-:W-:Y:S01]  /*0ba0*/  ELECT P0, URZ, PT ;  /* 0x0000000000ff782f */ /* 0x000fe20003800000 */
[----:B------:R-:W-:-:S04]  /*0bb0*/  UIADD3 UR10, UPT, UPT, -UR4, 0x100000, URZ ;  /* 0x00100000040a7890 */ /* 0x000fc8000fffe1ff */
[----:B------:R-:W-:Y:S02]  /*0bc0*/  USHF.L.U32 UR11, UR10, 0xb, URZ ;  /* 0x0000000b0a0b7899 */ /* 0x000fe400080006ff */
[----:B------:R-:W-:Y:S02]  /*0bd0*/  USHF.L.U32 UR10, UR10, 0x1, URZ ;  /* 0x000000010a0a7899 */ /* 0x000fe400080006ff */
[----:B------:R-:W-:-:S04]  /*0be0*/  UIADD3 UR12, UPT, UPT, -UR9, 0x100000, URZ ;  /* 0x00100000090c7890 */ /* 0x000fc8000fffe1ff */
[----:B------:R-:W-:Y:S02]  /*0bf0*/  USHF.L.U32 UR13, UR12, 0xb, URZ ;  /* 0x0000000b0c0d7899 */ /* 0x000fe400080006ff */
[----:B------:R-:W-:Y:S02]  /*0c00*/  USHF.L.U32 UR12, UR12, 0x1, URZ ;  /* 0x000000010c0c7899 */ /* 0x000fe400080006ff */
[----:B-1----:R-:W-:Y:S01]  /*0c10*/  ULEA UR5, UR5, UR7, 0x18 ;  /* 0x0000000705057291 */ /* 0x002fe2000f8ec0ff */
[----:B------:R-:W1:Y:S11]  /*0c20*/  FENCE.VIEW.ASYNC.S ;  /* 0x00000000000073c6 */ /* 0x000e760000000000 */
[----:B-1----:R2:W1:Y:S01]  /*0c30*/  SYNCS.EXCH.64 URZ, [UR5+0x190], UR10 ;  /* 0x0001900a05ff75b2 */ /* 0x0024620008000100 */
[----:B------:R2:W1:Y:S01]  /*0c40*/  SYNCS.EXCH.64 URZ, [UR5+0x1a0], UR12 ;  /* 0x0001a00c05ff75b2 */ /* 0x0004620008000100 */
[----:B------:R2:W1:Y:S01]  /*0c50*/  SYNCS.EXCH.64 URZ, [UR5+0x198], UR10 ;  /* 0x0001980a05ff75b2 */ /* 0x0004620008000100 */
[----:B------:R2:W1:Y:S02]  /*0c60*/  SYNCS.EXCH.64 URZ, [UR5+0x1a8], UR12 ;  /* 0x0001a80c05ff75b2 */ /* 0x0004640008000100 */
[----:B--2---:R-:W-:Y:S01]  /*0c70*/  NOP ;  /* 0x0000000000007918 */ /* 0x004fe20000000000 */
.L_x_13:
[----:B------:R-:W2:Y:S01]  /*0c80*/  SHFL.IDX PT, R2, R101, RZ, 0x1f ;  /* 0x00001fff65027589 */ /* 0x000ea200000e0000 */
[----:B------:R-:W-:Y:S01]  /*0c90*/  NOP ;  /* 0x0000000000007918 */ /* 0x000fe20000000000 */
[----:B--2---:R-:W-:-:S13]  /*0ca0*/  ISETP.NE.AND P0, PT, R2, 0x5, PT ;  /* 0x000000050200780c */ /* 0x004fda0003f05270 */
[----:B------:R-:W-:Y:S05]  /*0cb0*/  @P0 BRA `(.L_x_14) ;  /* 0x0000000000580947 */ /* 0x000fea0003800000 */
[----:B-1----:R-:W1:Y:S01]  /*0cc0*/  S2UR UR7, SR_CgaCtaId ;  /* 0x00000000000779c3 */ /* 0x002e620000008800 */
        /* <DEDUP_REMOVED lines=12> */
[----:B-1----:R2:W1:Y:S01]  /*0d90*/  SYNCS.EXCH.64 URZ, [UR7+0x1b0], UR10 ;  /* 0x0001b00a07ff75b2 */ /* 0x0024620008000100 */
[----:B------:R2:W1:Y:S01]  /*0da0*/  SYNCS.EXCH.64 URZ, [UR7+0x1d0], UR4 ;  /* 0x0001d00407ff75b2 */ /* 0x0004620008000100 */
[----:B------:R2:W1:Y:S01]  /*0db0*/  SYNCS.EXCH.64 URZ, [UR7+0x1b8], UR10 ;  /* 0x0001b80a07ff75b2 */ /* 0x0004620008000100 */
[----:B------:R2:W1:Y:S01]  /*0dc0*/  SYNCS.EXCH.64 URZ, [UR7+0x1d8], UR4 ;  /* 0x0001d80407ff75b2 */ /* 0x0004620008000100 */
[----:B------:R2:W1:Y:S01]  /*0dd0*/  SYNCS.EXCH.64 URZ, [UR7+0x1c0], UR10 ;  /* 0x0001c00a07ff75b2 */ /* 0x0004620008000100 */
[----:B------:R2:W1:Y:S01]  /*0de0*/  SYNCS.EXCH.64 URZ, [UR7+0x1e0], UR4 ;  /* 0x0001e00407ff75b2 */ /* 0x0004620008000100 */
[----:B------:R2:W1:Y:S01]  /*0df0*/  SYNCS.EXCH.64 URZ, [UR7+0x1c8], UR10 ;  /* 0x0001c80a07ff75b2 */ /* 0x0004620008000100 */
[----:B------:R2:W1:Y:S02]  /*0e00*/  SYNCS.EXCH.64 URZ, [UR7+0x1e8], UR4 ;  /* 0x0001e80407ff75b2 */ /* 0x0004640008000100 */
[----:B--2---:R-:W-:Y:S01]  /*0e10*/  NOP ;  /* 0x0000000000007918 */ /* 0x004fe20000000000 */
.L_x_14:
        /* <DEDUP_REMOVED lines=18> */
.L_x_15:
[----:B-1----:R-:W1:Y:S01]  /*0f40*/  S2UR UR5, SR_CTAID.X ;  /* 0x00000000000579c3 */ /* 0x002e620000002500 */
[----:B------:R-:W-:-:S05]  /*0f50*/  CS2R.32 R95, SR_CgaSize ;  /* 0x00000000005f7805 */ /* 0x000fca0000008a00 */
[----:B------:R-:W-:-:S05]  /*0f60*/  IMAD R95, R95, -0xa0, RZ ;  /* 0xffffff605f5f7824 */ /* 0x000fca00078e02ff */
[----:B------:R-:W-:-:S14]  /*0f70*/  R2UR UR9, R95 ;  /* 0x000000005f0972ca */ /* 0x000fdc00000e0000 */
[----:B------:R-:W2:Y:S01]  /*0f80*/  LDCU UR9, c[0x0][UR9+0x2b0] ;  /* 0x00005600090977ac */ /* 0x000ea20008000800 */
[----:B------:R-:W-:Y:S01]  /*0f90*/  NOP ;  /* 0x0000000000007918 */ /* 0x000fe20000000000 */
[----:B------:R-:W-:-:S05]  /*0fa0*/  CS2R.32 R95, SR_CgaSize ;  /* 0x00000000005f7805 */ /* 0x000fca0000008a00 */
[----:B------:R-:W-:-:S05]  /*0fb0*/  IMAD R95, R95, -0xa0, RZ ;  /* 0xffffff605f5f7824 */ /* 0x000fca00078e02ff */
[----:B------:R-:W-:-:S14]  /*0fc0*/  R2UR UR7, R95 ;  /* 0x000000005f0772ca */ /* 0x000fdc00000e0000 */
[----:B------:R-:W3:Y:S01]  /*0fd0*/  LDCU UR7, c[0x0][UR7+0x2b4] ;  /* 0x00005680070777ac */ /* 0x000ee20008000800 */
[----:B------:R-:W4:Y:S08]  /*0fe0*/  S2UR UR4, SR_CTAID.Y ;  /* 0x00000000000479c3 */ /* 0x000f300000002600 */
[----:B------:R-:W3:Y:S01]  /*0ff0*/  LDC R10, c[0x0][0xb24] ;  /* 0x0002c900ff0a7b82 */ /* 0x000ee20000000800 */
[----:B-1----:R-:W-:-:S02]  /*1000*/  I2FP.F32.U32 R95, UR5 ;  /* 0x00000005005f7c45 */ /* 0x002fc40008201000 */
[----:B------:R-:W-:-:S05]  /*1010*/  CS2R.32 R3, SR_CgaSize ;  /* 0x0000000000037805 */ /* 0x000fca0000008a00 */
[----:B------:R-:W-:-:S06]  /*1020*/  IMAD R3, R3, -0xa0, RZ ;  /* 0xffffff6003037824 */ /* 0x000fcc00078e02ff */
[----:B------:R-:W1:Y:S01]  /*1030*/  LDC R3, c[0x0][R3+0x2a0] ;  /* 0x0000a80003037b82 */ /* 0x000e620000000800 */
[----:B------:R-:W-:Y:S01]  /*1040*/  MOV R15, UR5 ;  /* 0x00000005000f7c02 */ /* 0x000fe20008000f00 */
[----:B--2---:R-:W-:Y:S01]  /*1050*/  FMUL R95, R95, UR9 ;  /* 0x000000095f5f7c20 */ /* 0x004fe20008400000 */
[----:B----4-:R-:W-:Y:S02]  /*1060*/  I2FP.F32.U32 R94, UR4 ;  /* 0x00000004005e7c45 */ /* 0x010fe40008201000 */
[----:B------:R-:W-:-:S05]  /*1070*/  CS2R.32 R2, SR_CgaSize ;  /* 0x0000000000027805 */ /* 0x000fca0000008a00 */
[----:B------:R-:W-:-:S06]  /*1080*/  IMAD R2, R2, -0xa0, RZ ;  /* 0xffffff6002027824 */ /* 0x000fcc00078e02ff */
[----:B------:R-:W2:Y:S01]  /*1090*/  LDC R2, c[0x0][R2+0x2a4] ;  /* 0x0000a90002027b82 */ /* 0x000ea20000000800 */
[----:B------:R-:W-:Y:S01]  /*10a0*/  MOV R14, UR4 ;  /* 0x00000004000e7c02 */ /* 0x000fe20008000f00 */
[----:B------:R-:W4:Y:S01]  /*10b0*/  F2I.U32.TRUNC.NTZ R95, R95 ;  /* 0x0000005f005f7305 */ /* 0x000f22000020f000 */
[----:B---3--:R-:W-:-:S05]  /*10c0*/  FMUL R94, R94, UR7 ;  /* 0x000000075e5e7c20 */ /* 0x008fca0008400000 */
[----:B------:R-:W-:Y:S01]  /*10d0*/  BAR.SYNC.DEFER_BLOCKING 0x0 ;  /* 0x0000000000007b1d */ /* 0x000fe20000010000 */
[----:B------:R-:W-:-:S05]  /*10e0*/  ISETP.GE.AND P0, PT, R10, 0x1, PT ;  /* 0x000000010a00780c */ /* 0x000fca0003f06270 */
[----:B------:R-:W3:Y:S02]  /*10f0*/  F2I.U32.TRUNC.NTZ R94, R94 ;  /* 0x0000005e005e7305 */ /* 0x000ee4000020f000 */
[----:B------:R-:W2:Y:S01]  /*1100*/  S2UR UR36, SR_CTAID.Z ;  /* 0x00000000002479c3 */ /* 0x000ea20000002700 */
[----:B----4-:R-:W-:-:S05]  /*1110*/  IADD3 R95, PT, PT, -R95, RZ, RZ ;  /* 0x000000ff5f5f7210 */ /* 0x010fca0007ffe1ff */
[----:B-1----:R-:W-:Y:S01]  /*1120*/  IMAD R95, R3, R95, UR5 ;  /* 0x00000005035f7e24 */ /* 0x002fe2000f8e025f */
[----:B---3--:R-:W-:-:S05]  /*1130*/  IADD3 R94, PT, PT, -R94, RZ, RZ ;  /* 0x000000ff5e5e7210 */ /* 0x008fca0007ffe1ff */
[----:B--2---:R-:W-:Y:S01]  /*1140*/  IMAD R94, R2, R94, UR4 ;  /* 0x00000004025e7e24 */ /* 0x004fe2000f8e025e */
[----:B------:R-:W-:Y:S06]  /*1150*/  @!P0 BRA `(.L_x_16) ;  /* 0x0000000000b88947 */ /* 0x000fec0003800000 */
[----:B------:R-:W1:Y:S01]  /*1160*/  LDC.64 R4, c[0x0][0xb18] ;  /* 0x0002c600ff047b82 */ /* 0x000e620000000a00 */
[----:B------:R-:W-:-:S07]  /*1170*/  ISETP.NE.AND P0, PT, R10, 0x1, PT ;  /* 0x000000010a00780c */ /* 0x000fce0003f05270 */
[----:B------:R-:W2:Y:S08]  /*1180*/  LDC R9, c[0x0][0xb0c] ;  /* 0x0002c300ff097b82 */ /* 0x000eb00000000800 */
[----:B------:R-:W3:Y:S08]  /*1190*/  LDC R12, c[0x0][0x370] ;  /* 0x0000dc00ff0c7b82 */ /* 0x000ef00000000800 */
[----:B------:R-:W4:Y:S01]  /*11a0*/  LDC R11, c[0x0][0x374] ;  /* 0x0000dd00ff0b7b82 */ /* 0x000f220000000800 */
[----:B-1----:R-:W-:-:S07]  /*11b0*/  ISETP.NE.AND P1, PT, R4, 0x1, PT ;  /* 0x000000010400780c */ /* 0x002fce0003f25270 */
[----:B------:R-:W3:Y:S01]  /*11c0*/  LDC.64 R6, c[0x0][0xb10] ;  /* 0x0002c400ff067b82 */ /* 0x000ee20000000a00 */
[----:B--2---:R-:W-:-:S07]  /*11d0*/  ISETP.NE.AND P2, PT, R9, 0x1, PT ;  /* 0x000000010900780c */ /* 0x004fce0003f45270 */
[----:B------:R-:W1:Y:S08]  /*11e0*/  LDC R8, c[0x0][0xb20] ;  /* 0x0002c800ff087b82 */ /* 0x000e700000000800 */
[----:B------:R-:W2:Y:S01]  /*11f0*/  LDC.64 R2, c[0x0][0xb28] ;  /* 0x0002ca00ff027b82 */ /* 0x000ea20000000a00 */
[----:B----4-:R-:W-:-:S04]  /*1200*/  IMAD.HI.U32 R13, R11, R5, RZ ;  /* 0x000000050b0d7227 */ /* 0x010fc800078e00ff */
[----:B------:R-:W-:-:S04]  /*1210*/  IMAD.HI.U32 R5, R14, R5, RZ ;  /* 0x000000050e057227 */ /* 0x000fc800078e00ff */
[----:B---3--:R-:W-:-:S05]  /*1220*/  IMAD.HI.U32 R16, R12, R6, RZ ;  /* 0x000000060c107227 */ /* 0x008fca00078e00ff */
[-C--:B------:R-:W-:Y:S01]  /*1230*/  @P2 SHF.R.U32.HI R12, RZ, R7.reuse, R16 ;  /* 0x00000007ff0c2219 */ /* 0x080fe20000011610 */
[----:B------:R-:W-:Y:S01]  /*1240*/  IMAD.HI.U32 R16, R15, R6, RZ ;  /* 0x000000060f107227 */ /* 0x000fe200078e00ff */
[-C--:B-1----:R-:W-:Y:S02]  /*1250*/  @P1 SHF.R.U32.HI R11, RZ, R8.reuse, R13 ;  /* 0x00000008ff0b1219 */ /* 0x082fe4000001160d */
[----:B------:R-:W-:Y:S02]  /*1260*/  SHF.R.U32.HI R5, RZ, R8, R5 ;  /* 0x00000008ff057219 */ /* 0x000fe40000011605 */
[----:B------:R-:W-:Y:S02]  /*1270*/  SHF.R.U32.HI R16, RZ, R7, R16 ;  /* 0x00000007ff107219 */ /* 0x000fe40000011610 */
[----:B------:R-:W-:Y:S01]  /*1280*/  SEL R5, R14, R5, !P1 ;  /* 0x000000050e057207 */ /* 0x000fe20004800000 */
[----:B--2---:R-:W-:Y:S01]  /*1290*/  IMAD.HI.U32 R13, R11, R2, RZ ;  /* 0x000000020b0d7227 */ /* 0x004fe200078e00ff */
[----:B------:R-:W-:-:S03]  /*12a0*/  SEL R16, R15, R16, !P2 ;  /* 0x000000100f107207 */ /* 0x000fc60005000000 */
[----:B------:R-:W-:Y:S01]  /*12b0*/  IMAD.HI.U32 R6, R12, R2, RZ ;  /* 0x000000020c067227 */ /* 0x000fe200078e00ff */
[----:B------:R-:W-:-:S04]  /*12c0*/  @P0 SHF.R.U32.HI R11, RZ, R3, R13 ;  /* 0x00000003ff0b0219 */ /* 0x000fc8000001160d */
[----:B------:R-:W-:Y:S01]  /*12d0*/  @P0 SHF.R.U32.HI R12, RZ, R3, R6 ;  /* 0x00000003ff0c0219 */ /* 0x000fe20000011606 */
[----:B------:R-:W-:-:S04]  /*12e0*/  IMAD R11, R11, R10, RZ ;  /* 0x0000000a0b0b7224 */ /* 0x000fc800078e02ff */
[----:B------:R-:W-:Y:S01]  /*12f0*/  IMAD R6, R12, R10, RZ ;  /* 0x0000000a0c067224 */ /* 0x000fe200078e02ff */
[----:B------:R-:W-:-:S04]  /*1300*/  ISETP.GE.AND P1, PT, R5, R11, PT ;  /* 0x0000000b0500720c */ /* 0x000fc80003f26270 */
[----:B------:R-:W-:Y:S01]  /*1310*/  ISETP.GE.OR P1, PT, R16, R6, P1 ;  /* 0x000000061000720c */ /* 0x000fe20000f26670 */
[----:B------:R-:W-:-:S05]  /*1320*/  IMAD.HI.U32 R6, R5, R2, RZ ;  /* 0x0000000205067227 */ /* 0x000fca00078e00ff */
[----:B------:R-:W-:-:S04]  /*1330*/  SHF.R.U32.HI R6, RZ, R3, R6 ;  /* 0x00000003ff067219 */ /* 0x000fc80000011606 */
[----:B------:R-:W-:-:S03]  /*1340*/  SEL R6, R5, R6, !P0 ;  /* 0x0000000605067207 */ /* 0x000fc60004000000 */
[----:B------:R-:W-:Y:S01]  /*1350*/  @!P1 IMAD.HI.U32 R7, R16, R2, RZ ;  /* 0x0000000210079227 */ /* 0x000fe200078e00ff */
[----:B------:R-:W-:-:S04]  /*1360*/  IADD3 R2, PT, PT, -R6, RZ, RZ ;  /* 0x000000ff06027210 */ /* 0x000fc80007ffe1ff */
[----:B------:R-:W-:Y:S01]  /*1370*/  @!P1 SHF.R.U32.HI R3, RZ, R3, R7 ;  /* 0x00000003ff039219 */ /* 0x000fe20000011607 */
[----:B------:R-:W-:Y:S01]  /*1380*/  IMAD R2, R10, R2, R5 ;  /* 0x000000020a027224 */ /* 0x000fe200078e0205 */
[----:B------:R-:W-:Y:S02]  /*1390*/  IADD3 R7, PT, PT, -R5, RZ, RZ ;  /* 0x000000ff05077210 */ /* 0x000fe40007ffe1ff */
[----:B------:R-:W-:-:S03]  /*13a0*/  @!P1 SEL R3, R16, R3, !P0 ;  /* 0x0000000310039207 */ /* 0x000fc60004000000 */
[----:B------:R-:W-:Y:S02]  /*13b0*/  IMAD R7, R4, R7, R14 ;  /* 0x0000000704077224 */ /* 0x000fe400078e020e */
[--C-:B------:R-:W-:Y:S02]  /*13c0*/  @!P1 IMAD.IADD R6, R6, 0x1, -R3.reuse ;  /* 0x0000000106069824 */ /* 0x100fe400078e0a03 */
[----:B------:R-:W-:Y:S01]  /*13d0*/  @!P1 IMAD R3, R2, R12, R3 ;  /* 0x0000000c02039224 */ /* 0x000fe200078e0203 */
[----:B------:R-:W-:Y:S01]  /*13e0*/  IADD3 R2, PT, PT, -R16, RZ, RZ ;  /* 0x000000ff10027210 */ /* 0x000fe20007ffe1ff */
[----:B------:R-:W-:Y:S02]  /*13f0*/  @!P1 IMAD R5, R6, R10, R16 ;  /* 0x0000000a06059224 */ /* 0x000fe400078e0210 */
[----:B------:R-:W-:Y:S02]  /*1400*/  @!P1 IMAD.MOV.U32 R16, RZ, RZ, R3 ;  /* 0x000000ffff109224 */ /* 0x000fe400078e0003 */
[----:B------:R-:W-:-:S02]  /*1410*/  IMAD R2, R9, R2, R15 ;  /* 0x0000000209027224 */ /* 0x000fc400078e020f */
[----:B------:R-:W-:Y:S02]  /*1420*/  IMAD R14, R5, R4, R7 ;  /* 0x00000004050e7224 */ /* 0x000fe400078e0207 */
[----:B------:R-:W-:Y:S02]  /*1430*/  IMAD R15, R16, R9, R2 ;  /* 0x00000009100f7224 */ /* 0x000fe400078e0202 */
.L_x_16:
[----:B------:R-:W1:Y:S01]  /*1440*/  LDCU UR4, c[0x0][0xb30] ;  /* 0x00016600ff0477ac */ /* 0x000e620008000800 */
[----:B------:R-:W2:Y:S08]  /*1450*/  S2UR UR37, SR_CgaCtaId ;  /* 0x00000000002579c3 */ /* 0x000eb00000008800 */
[----:B------:R-:W3:Y:S01]  /*1460*/  LDC R40, c[0x0][0xb24] ;  /* 0x0002c900ff287b82 */ /* 0x000ee20000000800 */
[----:B-1----:R-:W-:-:S09]  /*1470*/  UISETP.NE.AND UP1, UPT, UR4, 0x1, UPT ;  /* 0x000000010400788c */ /* 0x002fd2000bf25270 */
[----:B--2---:R-:W-:Y:S05]  /*1480*/  BRA.U UP1, `(.L_x_17) ;  /* 0x0000000101407547 */ /* 0x004fea000b800000 */
[----:B------:R-:W1:Y:S08]  /*1490*/  LDC.64 R4, c[0x0][0xb10] ;  /* 0x0002c400ff047b82 */ /* 0x000e700000000a00 */
[----:B------:R-:W2:Y:S08]  /*14a0*/  LDC.64 R2, c[0x0][0xb18] ;  /* 0x0002c600ff027b82 */ /* 0x000eb00000000a00 */
[----:B------:R-:W4:Y:S08]  /*14b0*/  LDC R6, c[0x0][0xb20] ;  /* 0x0002c800ff067b82 */ /* 0x000f300000000800 */
[----:B------:R-:W3:Y:S01]  /*14c0*/  LDC R7, c[0x0][0xb0c] ;  /* 0x0002c300ff077b82 */ /* 0x000ee20000000800 */
[----:B-1----:R-:W-:-:S05]  /*14d0*/  IMAD.HI.U32 R4, R15, R4, RZ ;  /* 0x000000040f047227 */ /* 0x002fca00078e00ff */
[----:B------:R-:W-:Y:S01]  /*14e0*/  SHF.R.U32.HI R4, RZ, R5, R4 ;  /* 0x00000005ff047219 */ /* 0x000fe20000011604 */
[----:B--2---:R-:W-:Y:S01]  /*14f0*/  IMAD.HI.U32 R3, R14, R3, RZ ;  /* 0x000000030e037227 */ /* 0x004fe200078e00ff */
[----:B------:R-:W-:-:S04]  /*1500*/  ISETP.NE.AND P0, PT, R2, 0x1, PT ;  /* 0x000000010200780c */ /* 0x000fc80003f05270 */
[----:B----4-:R-:W-:-:S04]  /*1510*/  SHF.R.U32.HI R3, RZ, R6, R3 ;  /* 0x00000006ff037219 */ /* 0x010fc80000011603 */
[----:B------:R-:W-:Y:S02]  /*1520*/  SEL R3, R14, R3, !P0 ;  /* 0x000000030e037207 */ /* 0x000fe40004000000 */
[----:B---3--:R-:W-:-:S04]  /*1530*/  ISETP.NE.AND P1, PT, R7, 0x1, PT ;  /* 0x000000010700780c */ /* 0x008fc80003f25270 */
[----:B------:R-:W-:-:S05]  /*1540*/  SEL R4, R15, R4, !P1 ;  /* 0x000000040f047207 */ /* 0x000fca0004800000 */
[----:B------:R-:W-:Y:S02]  /*1550*/  IMAD.IADD R5, R3, 0x1, -R4 ;  /* 0x0000000103057824 */ /* 0x000fe400078e0a04 */
[----:B------:R-:W-:Y:S02]  /*1560*/  IMAD.IADD R3, R4, 0x1, -R3 ;  /* 0x0000000104037824 */ /* 0x000fe400078e0a03 */
[----:B------:R-:W-:Y:S02]  /*1570*/  IMAD R15, R5, R7, R15 ;  /* 0x00000007050f7224 */ /* 0x000fe400078e020f */
[----:B------:R-:W-:-:S07]  /*1580*/  IMAD R14, R3, R2, R14 ;  /* 0x00000002030e7224 */ /* 0x000fce00078e020e */
.L_x_17:
[----:B------:R-:W-:Y:S01]  /*1590*/  BAR.SYNC.DEFER_BLOCKING 0x0 ;  /* 0x0000000000007b1d */ /* 0x000fe20000010000 */
[----:B------:R-:W-:Y:S01]  /*15a0*/  UISETP.NE.AND UP1, UPT, UR8, 0x2, UPT ;  /* 0x000000020800788c */ /* 0x000fe2000bf25270 */
[----:B------:R-:W-:Y:S02]  /*15b0*/  ISETP.NE.OR P5, PT, R0, 0x2, !P5 ;  /* 0x000000020000780c */ /* 0x000fe40006fa5670 */
[----:B------:R-:W-:-:S06]  /*15c0*/  LOP3.LUT R2, R108, 0x1f, RZ, 0xc0, !PT ;  /* 0x0000001f6c027812 */ /* 0x000fcc00078ec0ff */
[----:B------:R-:W-:Y:S05]  /*15d0*/  BRA.U UP1, `(.L_x_18) ;  /* 0x00000019019c7547 */ /* 0x000fea000b800000 */
[----:B------:R-:W1:Y:S01]  /*15e0*/  LDCU UR13, c[0x0][0x38c] ;  /* 0x00007180ff0d77ac */ /* 0x000e620008000800 */
[----:B------:R-:W2:Y:S01]  /*15f0*/  LDC R8, c[0x0][0x370] ;  /* 0x0000dc00ff087b82 */ /* 0x000ea20000000800 */
[----:B------:R-:W-:Y:S01]  /*1600*/  PLOP3.LUT P1, PT, PT, PT, UP2, 0x80, 0x8 ;  /* 0x000000000008781c */ /* 0x000fe20003f2f028 */
[----:B------:R-:W-:Y:S01]  /*1610*/  IMAD.MOV.U32 R17, RZ, RZ, 0x1 ;  /* 0x00000001ff117424 */ /* 0x000fe200078e00ff */
[----:B------:R-:W-:Y:S01]  /*1620*/  ISETP.EQ.OR P4, PT, R2, RZ, P5 ;  /* 0x000000ff0200720c */ /* 0x000fe20002f82670 */
[----:B------:R-:W-:Y:S01]  /*1630*/  IMAD.MOV.U32 R16, RZ, RZ, RZ ;  /* 0x000000ffff107224 */ /* 0x000fe200078e00ff */
[----:B------:R-:W-:Y:S02]  /*1640*/  PLOP3.LUT P1, PT, P1, PT, PT, 0x8, 0x80 ;  /* 0x000000000080781c */ /* 0x000fe40000f2e170 */
[----:B------:R-:W-:Y:S01]  /*1650*/  CS2R R12, SRZ ;  /* 0x00000000000c7805 */ /* 0x000fe2000001ff00 */
[----:B------:R-:W-:Y:S01]  /*1660*/  IMAD.MOV.U32 R11, RZ, RZ, 0x1 ;  /* 0x00000001ff0b7424 */ /* 0x000fe200078e00ff */
[----:B------:R-:W4:Y:S01]  /*1670*/  LDC R0, c[0x0][0x374] ;  /* 0x0000dd00ff007b82 */ /* 0x000f220000000800 */
[----:B------:R-:W2:Y:S01]  /*1680*/  LDCU.64 UR22, c[0x0][0x348] ;  /* 0x00006900ff1677ac */ /* 0x000ea20008000a00 */
[----:B------:R-:W-:Y:S01]  /*1690*/  UMOV UR6, URZ ;  /* 0x000000ff00067c82 */ /* 0x000fe20008000000 */
[----:B-1----:R-:W-:-:S04]  /*16a0*/  UIADD3 UR5, UPT, UPT, UR13, 0x1f, URZ ;  /* 0x0000001f0d057890 */ /* 0x002fc8000fffe0ff */
[----:B------:R-:W-:-:S04]  /*16b0*/  USHF.R.S32.HI UR4, URZ, 0x1f, UR5 ;  /* 0x0000001fff047899 */ /* 0x000fc80008011405 */
[----:B------:R-:W-:-:S04]  /*16c0*/  ULEA.HI UR4, UR4, UR5, URZ, 0x5 ;  /* 0x0000000504047291 */ /* 0x000fc8000f8f28ff */
[----:B------:R-:W-:Y:S02]  /*16d0*/  USHF.R.S32.HI UR15, URZ, 0x5, UR4 ;  /* 0x00000005ff0f7899 */ /* 0x000fe40008011404 */
[----:B------:R-:W-:Y:S02]  /*16e0*/  UIADD3 UR4, UPT, UPT, UR13, -0x1, URZ ;  /* 0xffffffff0d047890 */ /* 0x000fe4000fffe0ff */
[----:B------:R-:W-:Y:S02]  /*16f0*/  UISETP.LT.U32.AND UP0, UPT, UR15, 0x14, UPT ;  /* 0x000000140f00788c */ /* 0x000fe4000bf01070 */
[----:B------:R-:W-:Y:S02]  /*1700*/  UISETP.GE.U32.AND UP1, UPT, UR4, -0x3f, UPT ;  /* 0xffffffc10400788c */ /* 0x000fe4000bf26070 */
[----:B------:R-:W-:Y:S02]  /*1710*/  USEL UR14, UR15, 0x14, UP0 ;  /* 0x000000140f0e7887 */ /* 0x000fe40008000000 */
[----:B------:R-:W-:-:S02]  /*1720*/  UIADD3 UR13, UPT, UPT, UR13, 0x3e, URZ ;  /* 0x0000003e0d0d7890 */ /* 0x000fc4000fffe0ff */
[----:B------:R-:W-:Y:S02]  /*1730*/  UIADD3 UR5, UPT, UPT, UR14, -0x1, URZ ;  /* 0xffffffff0e057890 */ /* 0x000fe4000fffe0ff */
[----:B------:R-:W-:-:S03]  /*1740*/  UIADD3 UR7, UPT, UPT, UR15, -UR14, URZ ;  /* 0x8000000e0f077290 */ /* 0x000fc6000fffe0ff */
[----:B------:R-:W-:-:S04]  /*1750*/  @UP1 UIADD3 UR5, UPT, UPT, UR14, URZ, URZ ;  /* 0x000000ff0e051290 */ /* 0x000fc8000fffe0ff */
[----:B--2---:R-:W-:-:S12]  /*1760*/  UIADD3 UR5, UPT, UPT, UR5, 0x1, URZ ;  /* 0x0000000105057890 */ /* 0x004fd8000fffe0ff */
.L_x_36:
[----:B------:R-:W-:Y:S01]  /*1770*/  UISETP.NE.AND UP0, UPT, UR37, URZ, UPT ;  /* 0x000000ff2500728c */ /* 0x000fe2000bf05270 */
[----:B------:R-:W1:Y:S08]  /*1780*/  S2UR UR37, SR_CgaCtaId ;  /* 0x00000000002579c3 */ /* 0x000e700000008800 */
[----:B------:R-:W-:Y:S05]  /*1790*/  BRA.U UP0, `(.L_x_19) ;  /* 0x0000000100347547 */ /* 0x000fea000b800000 */
[----:B------:R-:W2:Y:S01]  /*17a0*/  S2R R2, SR_CgaCtaId ;  /* 0x0000000000027919 */ /* 0x000ea20000008800 */
[----:B------:R-:W-:-:S04]  /*17b0*/  MOV R3, 0x400 ;  /* 0x0000040000037802 */ /* 0x000fc80000000f00 */
[----:B--2---:R-:W-:Y:S02]  /*17c0*/  LEA R2, R2, R3, 0x18 ;  /* 0x0000000302027211 */ /* 0x004fe400078ec0ff */
[----:B------:R-:W-:-:S03]  /*17d0*/  SHF.L.U32 R3, R11, 0x1f, RZ ;  /* 0x0000001f0b037819 */ /* 0x000fc600000006ff */
[----:B------:R-:W-:-:S04]  /*17e0*/  IMAD R2, R12, 0x8, R2 ;  /* 0x000000080c027824 */ /* 0x000fc800078e0202 */
[----:B------:R-:W2:Y:S02]  /*17f0*/  SYNCS.PHASECHK.TRANS64.TRYWAIT P0, [R2+URZ+0x200], R3 ;  /* 0x00020003020075a7 */ /* 0x000ea400080011ff */
[----:B--2---:R-:W-:Y:S05]  /*1800*/  @!P0 BRA `(.L_x_20) ;  /* 0x0000008000708947 */ /* 0x004fea0003800000 */
.L_x_142:
[----:B------:R-:W-:Y:S01]  /*1810*/  VIADD R12, R12, 0x1 ;  /* 0x000000010c0c7836 */ /* 0x000fe20000000000 */
[----:B------:R2:W-:Y:S04]  /*1820*/  SYNCS.ARRIVE.TRANS64.A1T0 RZ, [R2+URZ+0x1f0], RZ ;  /* 0x0001f0ff02ff79a7 */ /* 0x0005e800081000ff */
[----:B------:R-:W-:-:S04]  /*1830*/  ISETP.NE.AND P0, PT, R12, 0x2, PT ;  /* 0x000000020c00780c */ /* 0x000fc80003f05270 */
[----:B------:R-:W-:Y:S02]  /*1840*/  SEL R12, R12, RZ, P0 ;  /* 0x000000ff0c0c7207 */ /* 0x000fe40000000000 */
[----:B--2---:R-:W-:-:S04]  /*1850*/  SEL R2, RZ, 0x1, P0 ;  /* 0x00000001ff027807 */ /* 0x004fc80000000000 */
[----:B------:R-:W-:-:S07]  /*1860*/  LOP3.LUT R11, R11, R2, RZ, 0x3c, !PT ;  /* 0x000000020b0b7212 */ /* 0x000fce00078e3cff */
.L_x_19:
[----:B------:R-:W-:Y:S01]  /*1870*/  UMOV UR4, 0x400 ;  /* 0x0000040000047882 */ /* 0x000fe20000000000 */
[----:B------:R-:W-:Y:S01]  /*1880*/  SHF.L.U32 R2, R17, 0x1f, RZ ;  /* 0x0000001f11027819 */ /* 0x000fe200000006ff */
[----:B-1----:R-:W-:Y:S01]  /*1890*/  ULEA UR4, UR37, UR4, 0x18 ;  /* 0x0000000425047291 */ /* 0x002fe2000f8ec0ff */
[----:B------:R-:W-:Y:S01]  /*18a0*/  R2UR UR35, R15 ;  /* 0x000000000f2372ca */ /* 0x000fe200000e0000 */
[----:B------:R-:W-:Y:S01]  /*18b0*/  UISETP.GE.U32.AND UP0, UPT, UR13, 0x3f, UPT ;  /* 0x0000003f0d00788c */ /* 0x000fe2000bf06070 */
[----:B------:R-:W-:Y:S01]  /*18c0*/  R2UR UR11, R14 ;  /* 0x000000000e0b72ca */ /* 0x000fe200000e0000 */
[----:B------:R-:W-:Y:S01]  /*18d0*/  ULEA UR8, UR6, UR4, 0x3 ;  /* 0x0000000406087291 */ /* 0x000fe2000f8e18ff */
[----:B------:R-:W-:-:S08]  /*18e0*/  UMOV UR24, URZ ;  /* 0x000000ff00187c82 */ /* 0x000fd00008000000 */
[----:B------:R1:W2:Y:S01]  /*18f0*/  SYNCS.PHASECHK.TRANS64.TRYWAIT P0, [UR8+0xa0], R2 ;  /* 0x0000a002ff0075a7 */ /* 0x0002a20008001108 */
[----:B------:R-:W-:Y:S02]  /*1900*/  USHF.L.U32 UR35, UR35, 0x6, URZ ;  /* 0x0000000623237899 */ /* 0x000fe400080006ff */
[----:B------:R-:W-:Y:S01]  /*1910*/  USHF.L.U32 UR11, UR11, 0x8, URZ ;  /* 0x000000080b0b7899 */ /* 0x000fe200080006ff */
[----:B------:R-:W-:Y:S11]  /*1920*/  BRA.U !UP0, `(.L_x_21) ;  /* 0x0000000108a87547 */ /* 0x000ff6000b800000 */
[----:B------:R-:W-:Y:S01]  /*1930*/  UMOV UR16, URZ ;  /* 0x000000ff00107c82 */ /* 0x000fe20008000000 */
[----:B------:R-:W-:-:S05]  /*1940*/  UMOV UR17, UR6 ;  /* 0x0000000600117c82 */ /* 0x000fca0008000000 */
.L_x_26:
[----:B-1----:R-:W-:Y:S01]  /*1950*/  ULEA UR33, UR17, UR4, 0x3 ;  /* 0x0000000411217291 */ /* 0x002fe2000f8e18ff */
[----:B--2---:R-:W-:Y:S01]  /*1960*/  @!P5 MOV R3, 0x2800 ;  /* 0x000028000003d802 */ /* 0x004fe20000000f00 */
[----:B--2---:R-:W-:Y:S10]  /*1970*/  @P0 BRA `(.L_x_22) ;  /* 0x00000000000c0947 */ /* 0x004ff40003800000 */
[----:B------:R-:W-:-:S04]  /*1980*/  SHF.L.U32 R4, R17, 0x1f, RZ ;  /* 0x0000001f11047819 */ /* 0x000fc800000006ff */
[----:B------:R-:W2:Y:S02]  /*1990*/  SYNCS.PHASECHK.TRANS64.TRYWAIT P0, [UR33+0xa0], R4 ;  /* 0x0000a004ff0075a7 */ /* 0x000ea40008001121 */
[----:B--2---:R-:W-:Y:S05]  /*19a0*/  @!P0 BRA `(.L_x_23) ;  /* 0x00000080001c8947 */ /* 0x004fea0003800000 */
.L_x_22:
[----:B------:R2:W-:Y:S01]  /*19b0*/  @!P5 SYNCS.ARRIVE.TRANS64 RZ, [UR33], R3 ;  /* 0x00000003ffffd9a7 */ /* 0x0005e20008000021 */
[----:B------:R-:W-:Y:S04]  /*19c0*/  BSSY.RECONVERGENT B0, `(.L_x_24) ;  /* 0x0000003000007945 */ /* 0x000fe80003800200 */
[----:B------:R-:W-:Y:S05]  /*19d0*/  @P4 BRA `(.L_x_25) ;  /* 0x0000000000044947 */ /* 0x000fea0003800000 */
[----:B------:R-:W-:Y:S05]  /*19e0*/  BPT.TRAP 0x1 ;  /* 0x000000040000795c */ /* 0x000fea0000300000 */
.L_x_25:
[----:B------:R-:W-:Y:S05]  /*19f0*/  BSYNC.RECONVERGENT B0 ;  /* 0x0000000000007941 */ /* 0x000fea0003800200 */
.L_x_24:
[----:B------:R-:W-:Y:S02]  /*1a00*/  UIADD3 UR6, UPT, UPT, UR17, 0x1, URZ ;  /* 0x0000000111067890 */ /* 0x000fe4000fffe0ff */
[----:B------:R-:W-:Y:S02]  /*1a10*/  ULEA UR32, UR17, UR4, 0xb ;  /* 0x0000000411207291 */ /* 0x000fe4000f8e58ff */
[----:B------:R-:W-:Y:S02]  /*1a20*/  UISETP.NE.AND UP0, UPT, UR6, 0x14, UPT ;  /* 0x000000140600788c */ /* 0x000fe4000bf05270 */
[----:B------:R-:W-:Y:S02]  /*1a30*/  UIADD3 UR26, UP1, UPT, UR22, 0x80, URZ ;  /* 0x00000080161a7890 */ /* 0x000fe4000ff3e0ff */
[----:B------:R-:W-:Y:S02]  /*1a40*/  USEL UR9, URZ, 0x1, UP0 ;  /* 0x00000001ff097887 */ /* 0x000fe40008000000 */
[----:B------:R-:W-:-:S02]  /*1a50*/  USEL UR6, UR6, URZ, UP0 ;  /* 0x000000ff06067287 */ /* 0x000fc40008000000 */
[----:B------:R-:W-:Y:S02]  /*1a60*/  UIADD3 UR20, UP0, UPT, UR22, 0x180, URZ ;  /* 0x0000018016147890 */ /* 0x000fe4000ff1e0ff */
[----:B------:R-:W-:Y:S01]  /*1a70*/  ULEA UR8, UR6, UR4, 0x3 ;  /* 0x0000000406087291 */ /* 0x000fe2000f8e18ff */
[----:B------:R-:W-:Y:S01]  /*1a80*/  LOP3.LUT R17, R17, UR9, RZ, 0x3c, !PT ;  /* 0x0000000911117c12 */ /* 0x000fe2000f8e3cff */
[----:B------:R-:W-:Y:S02]  /*1a90*/  USHF.L.U32 UR34, UR16, 0x5, URZ ;  /* 0x0000000510227899 */ /* 0x000fe400080006ff */
[----:B------:R-:W-:Y:S01]  /*1aa0*/  UIADD3.X UR27, UPT, UPT, URZ, UR23, URZ, UP1, !UPT ;  /* 0x00000017ff1b7290 */ /* 0x000fe20008ffe4ff */
[----:B-1----:R-:W-:Y:S01]  /*1ab0*/  SHF.L.U32 R2, R17, 0x1f, RZ ;  /* 0x0000001f11027819 */ /* 0x002fe200000006ff */
[----:B------:R-:W-:Y:S02]  /*1ac0*/  UIADD3 UR32, UPT, UPT, UR32, 0x6600, URZ ;  /* 0x0000660020207890 */ /* 0x000fe4000fffe0ff */
[----:B------:R-:W-:Y:S01]  /*1ad0*/  UIADD3.X UR21, UPT, UPT, URZ, UR23, URZ, UP0, !UPT ;  /* 0x00000017ff157290 */ /* 0x000fe200087fe4ff */
[----:B------:R1:W1:Y:S01]  /*1ae0*/  SYNCS.PHASECHK.TRANS64.TRYWAIT P0, [UR8+0xa0], R2 ;  /* 0x0000a002ff0075a7 */ /* 0x0002620008001108 */
[----:B------:R-:W-:Y:S01]  /*1af0*/  ULEA UR8, UR17, UR4, 0xd ;  /* 0x0000000411087291 */ /* 0x000fe2000f8e68ff */
[----:B------:R-:W-:Y:S01]  /*1b00*/  UMOV UR18, 0x0 ;  /* 0x0000000000127882 */ /* 0x000fe20000000000 */
[----:B------:R-:W-:-:S02]  /*1b10*/  UMOV UR19, 0x10000000 ;  /* 0x1000000000137882 */ /* 0x000fc40000000000 */
[----:B------:R-:W-:Y:S01]  /*1b20*/  UIADD3 UR8, UPT, UPT, UR8, 0x10600, URZ ;  /* 0x0001060008087890 */ /* 0x000fe2000fffe0ff */
[----:B------:R1:W-:Y:S01]  /*1b30*/  UTMALDG.3D [UR32], [UR26], desc[UR18] ;  /* 0x000012201a0075b4 */ /* 0x0003e20008011000 */
[----:B------:R-:W-:Y:S01]  /*1b40*/  UMOV UR12, UR36 ;  /* 0x00000024000c7c82 */ /* 0x000fe20008000000 */
[----:B------:R-:W-:Y:S01]  /*1b50*/  UMOV UR9, UR33 ;  /* 0x0000002100097c82 */ /* 0x000fe20008000000 */
[----:B------:R-:W-:Y:S01]  /*1b60*/  UMOV UR10, UR34 ;  /* 0x00000022000a7c82 */ /* 0x000fe20008000000 */
[----:B------:R-:W-:Y:S01]  /*1b70*/  UIADD3 UR16, UPT, UPT, UR16, 0x1, URZ ;  /* 0x0000000110107890 */ /* 0x000fe2000fffe0ff */
[----:B------:R-:W-:Y:S01]  /*1b80*/  UMOV UR24, UR5 ;  /* 0x0000000500187c82 */ /* 0x000fe20008000000 */
[----:B------:R-:W-:Y:S02]  /*1b90*/  UMOV UR17, UR6 ;  /* 0x0000000600117c82 */ /* 0x000fe40008000000 */
[----:B------:R1:W-:Y:S01]  /*1ba0*/  UTMALDG.3D [UR8], [UR20], desc[UR18] ;  /* 0x00001208140075b4 */ /* 0x0003e20008011000 */
[----:B------:R-:W-:-:S09]  /*1bb0*/  UISETP.NE.AND UP0, UPT, UR16, UR5, UPT ;  /* 0x000000051000728c */ /* 0x000fd2000bf05270 */
[----:B------:R-:W-:Y:S05]  /*1bc0*/  BRA.U UP0, `(.L_x_26) ;  /* 0xfffffffd00607547 */ /* 0x000fea000b83ffff */
.L_x_21:
[----:B-1----:R-:W-:Y:S01]  /*1bd0*/  ULEA UR8, UR6, UR4, 0x3 ;  /* 0x0000000406087291 */ /* 0x002fe2000f8e18ff */
[----:B------:R-:W-:Y:S01]  /*1be0*/  SHF.L.U32 R2, R17, 0x1f, RZ ;  /* 0x0000001f11027819 */ /* 0x000fe200000006ff */
[----:B------:R-:W-:Y:S01]  /*1bf0*/  @!P1 SYNCS.ARRIVE.TRANS64.A1T0 RZ, [UR4+0x188], RZ ;  /* 0x000188ffffff99a7 */ /* 0x000fe20008100004 */
[----:B------:R-:W-:-:S06]  /*1c00*/  UISETP.GT.AND UP0, UPT, UR15, UR14, UPT ;  /* 0x0000000e0f00728c */ /* 0x000fcc000bf04270 */
[----:B--2---:R1:W2:Y:S03]  /*1c10*/  SYNCS.PHASECHK.TRANS64.TRYWAIT P0, [UR8+0xa0], R2 ;  /* 0x0000a002ff0075a7 */ /* 0x0042a60008001108 */
[----:B------:R-:W-:Y:S05]  /*1c20*/  BRA.U !UP0, `(.L_x_27) ;  /* 0x0000000108ac7547 */ /* 0x000fea000b800000 */
[----:B------:R-:W-:Y:S01]  /*1c30*/  UIADD3 UR21, UPT, UPT, UR7, UR24, URZ ;  /* 0x0000001807157290 */ /* 0x000fe2000fffe0ff */
[----:B------:R-:W-:-:S11]  /*1c40*/  UMOV UR25, UR6 ;  /* 0x0000000600197c82 */ /* 0x000fd60008000000 */
.L_x_32:
[----:B-1----:R-:W-:Y:S01]  /*1c50*/  ULEA UR17, UR25, UR4, 0x3 ;  /* 0x0000000419117291 */ /* 0x002fe2000f8e18ff */
[----:B--2---:R-:W-:Y:S01]  /*1c60*/  @!P5 MOV R3, 0x2800 ;  /* 0x000028000003d802 */ /* 0x004fe20000000f00 */
[----:B--2---:R-:W-:Y:S10]  /*1c70*/  @P0 BRA `(.L_x_28) ;  /* 0x00000000000c0947 */ /* 0x004ff40003800000 */
[----:B------:R-:W-:-:S04]  /*1c80*/  SHF.L.U32 R4, R17, 0x1f, RZ ;  /* 0x0000001f11047819 */ /* 0x000fc800000006ff */
[----:B------:R-:W2:Y:S02]  /*1c90*/  SYNCS.PHASECHK.TRANS64.TRYWAIT P0, [UR17+0xa0], R4 ;  /* 0x0000a004ff0075a7 */ /* 0x000ea40008001111 */
[----:B--2---:R-:W-:Y:S05]  /*1ca0*/  @!P0 BRA `(.L_x_29) ;  /* 0x0000007c00748947 */ /* 0x004fea0003800000 */
.L_x_28:
[----:B------:R2:W-:Y:S01]  /*1cb0*/  @!P5 SYNCS.ARRIVE.TRANS64 RZ, [UR17], R3 ;  /* 0x00000003ffffd9a7 */ /* 0x0005e20008000011 */
[----:B------:R-:W-:Y:S04]  /*1cc0*/  BSSY.RECONVERGENT B0, `(.L_x_30) ;  /* 0x0000003000007945 */ /* 0x000fe80003800200 */
[----:B------:R-:W-:Y:S05]  /*1cd0*/  @P4 BRA `(.L_x_31) ;  /* 0x0000000000044947 */ /* 0x000fea0003800000 */
[----:B------:R-:W-:Y:S05]  /*1ce0*/  BPT.TRAP 0x1 ;  /* 0x000000040000795c */ /* 0x000fea0000300000 */
.L_x_31:
[----:B------:R-:W-:Y:S05]  /*1cf0*/  BSYNC.RECONVERGENT B0 ;  /* 0x0000000000007941 */ /* 0x000fea0003800200 */
.L_x_30:
        /* <DEDUP_REMOVED lines=10> */
[----:B------:R-:W-:Y:S01]  /*1da0*/  UIADD3 UR16, UPT, UPT, UR16, 0x6600, URZ ;  /* 0x0000660010107890 */ /* 0x000fe2000fffe0ff */
[----:B-1----:R-:W-:Y:S01]  /*1db0*/  SHF.L.U32 R2, R17, 0x1f, RZ ;  /* 0x0000001f11027819 */ /* 0x002fe200000006ff */
[----:B------:R-:W-:Y:S02]  /*1dc0*/  UIADD3.X UR31, UPT, UPT, URZ, UR23, URZ, UP1, !UPT ;  /* 0x00000017ff1f7290 */ /* 0x000fe40008ffe4ff */
[----:B------:R-:W-:Y:S01]  /*1dd0*/  UIADD3.X UR29, UPT, UPT, URZ, UR23, URZ, UP0, !UPT ;  /* 0x00000017ff1d7290 */ /* 0x000fe200087fe4ff */
[----:B------:R1:W1:Y:S01]  /*1de0*/  SYNCS.PHASECHK.TRANS64.TRYWAIT P0, [UR8+0xa0], R2 ;  /* 0x0000a002ff0075a7 */ /* 0x0002620008001108 */
[----:B------:R-:W-:Y:S01]  /*1df0*/  ULEA UR8, UR25, UR4, 0xd ;  /* 0x0000000419087291 */ /* 0x000fe2000f8e68ff */
[----:B------:R-:W-:Y:S01]  /*1e00*/  UMOV UR26, 0x0 ;  /* 0x00000000001a7882 */ /* 0x000fe20000000000 */
[----:B------:R-:W-:-:S02]  /*1e10*/  UMOV UR27, 0x10000000 ;  /* 0x10000000001b7882 */ /* 0x000fc40000000000 */
[----:B------:R-:W-:Y:S01]  /*1e20*/  UIADD3 UR8, UPT, UPT, UR8, 0x10600, URZ ;  /* 0x0001060008087890 */ /* 0x000fe2000fffe0ff */
[----:B------:R-:W-:Y:S01]  /*1e30*/  UMOV UR19, UR35 ;  /* 0x0000002300137c82 */ /* 0x000fe20008000000 */
[----:B------:R-:W-:Y:S01]  /*1e40*/  UMOV UR20, UR36 ;  /* 0x0000002400147c82 */ /* 0x000fe20008000000 */
[----:B------:R-:W-:Y:S01]  /*1e50*/  UMOV UR12, UR36 ;  /* 0x00000024000c7c82 */ /* 0x000fe20008000000 */
[----:B------:R-:W-:Y:S01]  /*1e60*/  UMOV UR9, UR17 ;  /* 0x0000001100097c82 */ /* 0x000fe20008000000 */
[----:B------:R-:W-:Y:S01]  /*1e70*/  UMOV UR10, UR18 ;  /* 0x00000012000a7c82 */ /* 0x000fe20008000000 */
[----:B------:R1:W-:Y:S01]  /*1e80*/  UTMALDG.3D [UR16], [UR30], desc[UR26] ;  /* 0x00001a101e0075b4 */ /* 0x0003e20008011000 */
[----:B------:R-:W-:Y:S01]  /*1e90*/  UIADD3 UR24, UPT, UPT, UR24, 0x1, URZ ;  /* 0x0000000118187890 */ /* 0x000fe2000fffe0ff */
[----:B------:R-:W-:-:S03]  /*1ea0*/  UMOV UR25, UR6 ;  /* 0x0000000600197c82 */ /* 0x000fc60008000000 */
[----:B------:R-:W-:Y:S01]  /*1eb0*/  UISETP.NE.AND UP0, UPT, UR24, UR21, UPT ;  /* 0x000000151800728c */ /* 0x000fe2000bf05270 */
[----:B------:R1:W-:Y:S08]  /*1ec0*/  UTMALDG.3D [UR8], [UR28], desc[UR26] ;  /* 0x00001a081c0075b4 */ /* 0x0003f00008011000 */
[----:B------:R-:W-:Y:S05]  /*1ed0*/  BRA.U UP0, `(.L_x_32) ;  /* 0xfffffffd005c7547 */ /* 0x000fea000b83ffff */
.L_x_27:
[C---:B-1----:R-:W-:Y:S01]  /*1ee0*/  LEA R2, R16.reuse, UR4, 0x3 ;  /* 0x0000000410027c11 */ /* 0x042fe2000f8e18ff */
[----:B------:R-:W-:Y:S01]  /*1ef0*/  NOP ;  /* 0x0000000000007918 */ /* 0x000fe20000000000 */
[----:B--2---:R-:W-:Y:S02]  /*1f00*/  SHF.L.U32 R3, R13, 0x1f, RZ ;  /* 0x0000001f0d037819 */ /* 0x004fe400000006ff */
[----:B------:R-:W-:Y:S02]  /*1f10*/  LEA R4, R16, UR4, 0x4 ;  /* 0x0000000410047c11 */ /* 0x000fe4000f8e20ff */
[----:B------:R-:W1:Y:S02]  /*1f20*/  SYNCS.PHASECHK.TRANS64.TRYWAIT P0, [R2+URZ+0x190], R3 ;  /* 0x00019003020075a7 */ /* 0x000e6400080011ff */
[----:B-1----:R-:W-:Y:S05]  /*1f30*/  @!P0 BRA `(.L_x_33) ;  /* 0x0000007800e88947 */ /* 0x002fea0003800000 */
.L_x_145:
[----:B------:R-:W2:Y:S01]  /*1f40*/  LDS.128 R4, [R4+0x220] ;  /* 0x0002200004047984 */ /* 0x000ea20000000c00 */
[----:B---3--:R-:W-:Y:S01]  /*1f50*/  ISETP.GE.AND P0, PT, R40, 0x1, PT ;  /* 0x000000012800780c */ /* 0x008fe20003f06270 */
[----:B-1----:R-:W-:Y:S01]  /*1f60*/  VIADD R2, R2, 0x1a0 ;  /* 0x000001a002027836 */ /* 0x002fe20000000000 */
[----:B------:R-:W-:Y:S01]  /*1f70*/  @!PT LDS RZ, [RZ] ;  /* 0x00000000fffff984 */ /* 0x000fe20000000800 */
[----:B------:R-:W-:Y:S01]  /*1f80*/  @!PT LDS RZ, [RZ] ;  /* 0x00000000fffff984 */ /* 0x000fe20000000800 */
[----:B------:R-:W-:Y:S01]  /*1f90*/  @!PT LDS RZ, [RZ] ;  /* 0x00000000fffff984 */ /* 0x000fe20000000800 */
[----:B------:R-:W-:Y:S01]  /*1fa0*/  @!PT LDS RZ, [RZ] ;  /* 0x00000000fffff984 */ /* 0x000fe20000000800 */
[----:B------:R1:W-:Y:S06]  /*1fb0*/  MEMBAR.ALL.CTA ;  /* 0x0000000000007992 */ /* 0x0003ec0000008000 */
[----:B-1----:R-:W1:Y:S01]  /*1fc0*/  FENCE.VIEW.ASYNC.S ;  /* 0x00000000000073c6 */ /* 0x002e620000000000 */
[----:B------:R-:W-:-:S04]  /*1fd0*/  PRMT R2, RZ, 0x654, R2 ;  /* 0x00000654ff027816 */ /* 0x000fc80000000002 */
[----:B-1----:R1:W-:Y:S01]  /*1fe0*/  SYNCS.ARRIVE.TRANS64.RED.A1T0 RZ, [R2+URZ], RZ ;  /* 0x000000ff02ff79a7 */ /* 0x0023e200081004ff */
[----:B--2---:R-:W-:-:S13]  /*1ff0*/  LOP3.LUT P2, RZ, R6, 0x1, RZ, 0xc0, !PT ;  /* 0x0000000106ff7812 */ /* 0x004fda000784c0ff */
[----:B------:R-:W-:Y:S01]  /*2000*/  @P2 SHF.R.U32.HI R3, RZ, 0x10, R5 ;  /* 0x00000010ff032819 */ /* 0x000fe20000011605 */
[----:B------:R-:W-:Y:S01]  /*2010*/  VOTEU.ANY UP0, P2 ;  /* 0x0000000000ff7886 */ /* 0x000fe20001000100 */
[----:B------:R-:W-:Y:S02]  /*2020*/  @P2 MOV R10, R4 ;  /* 0x00000004000a2202 */ /* 0x000fe40000000f00 */
[----:B------:R-:W-:Y:S02]  /*2030*/  @P2 R2UR.BROADCAST UR8, R3 ;  /* 0x00000000030822ca */ /* 0x000fe400008e0000 */
[----:B------:R-:W-:-:S11]  /*2040*/  @P2 LOP3.LUT R9, R5, 0xffff, RZ, 0xc0, !PT ;  /* 0x0000ffff05092812 */ /* 0x000fd600078ec0ff */
[----:B------:R-:W-:Y:S01]  /*2050*/  @UP0 UMOV UR36, UR8 ;  /* 0x0000000800240c82 */ /* 0x000fe20008000000 */
[----:B-1----:R-:W-:Y:S05]  /*2060*/  @!P0 BRA `(.L_x_34) ;  /* 0x0000000000b88947 */ /* 0x002fea0003800000 */
[----:B------:R-:W4:Y:S01]  /*2070*/  LDC.64 R4, c[0x0][0xb18] ;  /* 0x0002c600ff047b82 */ /* 0x000f220000000a00 */
[----:B------:R-:W-:-:S07]  /*2080*/  ISETP.NE.AND P3, PT, R40, 0x1, PT ;  /* 0x000000012800780c */ /* 0x000fce0003f65270 */
[----:B------:R-:W1:Y:S08]  /*2090*/  LDC.64 R6, c[0x0][0xb10] ;  /* 0x0002c400ff067b82 */ /* 0x000e700000000a00 */
[----:B------:R-:W2:Y:S08]  /*20a0*/  LDC R14, c[0x0][0xb20] ;  /* 0x0002c800ff0e7b82 */ /* 0x000eb00000000800 */
[----:B------:R-:W3:Y:S01]  /*20b0*/  LDC R15, c[0x0][0xb0c] ;  /* 0x0002c300ff0f7b82 */ /* 0x000ee20000000800 */
[----:B----4-:R-:W-:Y:S01]  /*20c0*/  IMAD.HI.U32 R19, R0, R5, RZ ;  /* 0x0000000500137227 */ /* 0x010fe200078e00ff */
[----:B------:R-:W-:-:S03]  /*20d0*/  ISETP.NE.AND P0, PT, R4, 0x1, PT ;  /* 0x000000010400780c */ /* 0x000fc60003f05270 */
[----:B------:R-:W-:-:S03]  /*20e0*/  IMAD.HI.U32 R5, R9, R5, RZ ;  /* 0x0000000509057227 */ /* 0x000fc600078e00ff */
[----:B------:R-:W4:Y:S01]  /*20f0*/  LDC.64 R2, c[0x0][0xb28] ;  /* 0x0002ca00ff027b82 */ /* 0x000f220000000a00 */
[----:B-1----:R-:W-:-:S04]  /*2100*/  IMAD.HI.U32 R20, R8, R6, RZ ;  /* 0x0000000608147227 */ /* 0x002fc800078e00ff */
[----:B------:R-:W-:Y:S01]  /*2110*/  IMAD.HI.U32 R21, R10, R6, RZ ;  /* 0x000000060a157227 */ /* 0x000fe200078e00ff */
[----:B------:R-:W-:Y:S02]  /*2120*/  SHF.R.U32.HI R20, RZ, R7, R20 ;  /* 0x00000007ff147219 */ /* 0x000fe40000011614 */
[-C--:B--2---:R-:W-:Y:S02]  /*2130*/  SHF.R.U32.HI R19, RZ, R14.reuse, R19 ;  /* 0x0000000eff137219 */ /* 0x084fe40000011613 */
[----:B------:R-:W-:Y:S02]  /*2140*/  SHF.R.U32.HI R5, RZ, R14, R5 ;  /* 0x0000000eff057219 */ /* 0x000fe40000011605 */
[----:B------:R-:W-:Y:S02]  /*2150*/  SEL R19, R0, R19, !P0 ;  /* 0x0000001300137207 */ /* 0x000fe40004000000 */
[----:B------:R-:W-:Y:S02]  /*2160*/  SHF.R.U32.HI R21, RZ, R7, R21 ;  /* 0x00000007ff157219 */ /* 0x000fe40000011615 */
[----:B---3--:R-:W-:-:S02]  /*2170*/  ISETP.NE.AND P1, PT, R15, 0x1, PT ;  /* 0x000000010f00780c */ /* 0x008fc40003f25270 */
[----:B------:R-:W-:Y:S02]  /*2180*/  SEL R5, R9, R5, !P0 ;  /* 0x0000000509057207 */ /* 0x000fe40004000000 */
[----:B------:R-:W-:Y:S02]  /*2190*/  SEL R20, R8, R20, !P1 ;  /* 0x0000001408147207 */ /* 0x000fe40004800000 */
[----:B------:R-:W-:Y:S01]  /*21a0*/  SEL R21, R10, R21, !P1 ;  /* 0x000000150a157207 */ /* 0x000fe20004800000 */
[----:B----4-:R-:W-:-:S04]  /*21b0*/  IMAD.HI.U32 R18, R19, R2, RZ ;  /* 0x0000000213127227 */ /* 0x010fc800078e00ff */
        /* <DEDUP_REMOVED lines=10> */
[----:B------:R-:W-:-:S04]  /*2260*/  @!P0 IMAD.HI.U32 R7, R21, R2, RZ ;  /* 0x0000000215078227 */ /* 0x000fc800078e00ff */
[----:B------:R-:W-:Y:S01]  /*2270*/  IMAD.MOV R2, RZ, RZ, -R6 ;  /* 0x000000ffff027224 */ /* 0x000fe200078e0a06 */
[----:B------:R-:W-:Y:S02]  /*2280*/  @!P0 SHF.R.U32.HI R3, RZ, R3, R7 ;  /* 0x00000003ff038219 */ /* 0x000fe40000011607 */
[----:B------:R-:W-:Y:S01]  /*2290*/  IADD3 R7, PT, PT, -R5, RZ, RZ ;  /* 0x000000ff05077210 */ /* 0x000fe20007ffe1ff */
[----:B------:R-:W-:Y:S01]  /*22a0*/  IMAD R2, R40, R2, R5 ;  /* 0x0000000228027224 */ /* 0x000fe200078e0205 */
        /* <DEDUP_REMOVED lines=10> */
.L_x_34:
[----:B------:R-:W1:Y:S02]  /*2350*/  LDCU UR8, c[0x0][0xb30] ;  /* 0x00016600ff0877ac */ /* 0x000e640008000800 */
[----:B-1----:R-:W-:-:S09]  /*2360*/  UISETP.NE.AND UP0, UPT, UR8, 0x1, UPT ;  /* 0x000000010800788c */ /* 0x002fd2000bf05270 */
[----:B------:R-:W-:Y:S05]  /*2370*/  BRA.U UP0, `(.L_x_35) ;  /* 0x0000000100407547 */ /* 0x000fea000b800000 */
[----:B------:R-:W1:Y:S08]  /*2380*/  LDC.64 R4, c[0x0][0xb10] ;  /* 0x0002c400ff047b82 */ /* 0x000e700000000a00 */
[----:B------:R-:W2:Y:S08]  /*2390*/  LDC.64 R2, c[0x0][0xb18] ;  /* 0x0002c600ff027b82 */ /* 0x000eb00000000a00 */
[----:B------:R-:W3:Y:S08]  /*23a0*/  LDC R6, c[0x0][0xb20] ;  /* 0x0002c800ff067b82 */ /* 0x000ef00000000800 */
[----:B------:R-:W4:Y:S01]  /*23b0*/  LDC R7, c[0x0][0xb0c] ;  /* 0x0002c300ff077b82 */ /* 0x000f220000000800 */
[----:B-1----:R-:W-:-:S05]  /*23c0*/  IMAD.HI.U32 R4, R10, R4, RZ ;  /* 0x000000040a047227 */ /* 0x002fca00078e00ff */
[----:B------:R-:W-:Y:S01]  /*23d0*/  SHF.R.U32.HI R4, RZ, R5, R4 ;  /* 0x00000005ff047219 */ /* 0x000fe20000011604 */
[----:B--2---:R-:W-:Y:S01]  /*23e0*/  IMAD.HI.U32 R3, R9, R3, RZ ;  /* 0x0000000309037227 */ /* 0x004fe200078e00ff */
[----:B------:R-:W-:-:S04]  /*23f0*/  ISETP.NE.AND P0, PT, R2, 0x1, PT ;  /* 0x000000010200780c */ /* 0x000fc80003f05270 */
[----:B---3--:R-:W-:-:S04]  /*2400*/  SHF.R.U32.HI R3, RZ, R6, R3 ;  /* 0x00000006ff037219 */ /* 0x008fc80000011603 */
[----:B------:R-:W-:Y:S02]  /*2410*/  SEL R3, R9, R3, !P0 ;  /* 0x0000000309037207 */ /* 0x000fe40004000000 */
[----:B----4-:R-:W-:-:S04]  /*2420*/  ISETP.NE.AND P1, PT, R7, 0x1, PT ;  /* 0x000000010700780c */ /* 0x010fc80003f25270 */
[----:B------:R-:W-:-:S05]  /*2430*/  SEL R4, R10, R4, !P1 ;  /* 0x000000040a047207 */ /* 0x000fca0004800000 */
[----:B------:R-:W-:Y:S02]  /*2440*/  IMAD.IADD R5, R3, 0x1, -R4 ;  /* 0x0000000103057824 */ /* 0x000fe400078e0a04 */
[----:B------:R-:W-:Y:S02]  /*2450*/  IMAD.IADD R3, R4, 0x1, -R3 ;  /* 0x0000000104037824 */ /* 0x000fe400078e0a03 */
[----:B------:R-:W-:Y:S02]  /*2460*/  IMAD R10, R5, R7, R10 ;  /* 0x00000007050a7224 */ /* 0x000fe400078e020a */
[----:B------:R-:W-:-:S07]  /*2470*/  IMAD R9, R3, R2, R9 ;  /* 0x0000000203097224 */ /* 0x000fce00078e0209 */
.L_x_35:
[----:B------:R-:W-:Y:S01]  /*2480*/  VIADD R16, R16, 0x1 ;  /* 0x0000000110107836 */ /* 0x000fe20000000000 */
[----:B------:R-:W-:Y:S01]  /*2490*/  PLOP3.LUT P1, PT, PT, PT, PT, 0x80, 0x8 ;  /* 0x000000000008781c */ /* 0x000fe20003f2f070 */
[----:B------:R-:W-:Y:S02]  /*24a0*/  IMAD.IADD R15, R10, 0x1, R95 ;  /* 0x000000010a0f7824 */ /* 0x000fe400078e025f */
[----:B------:R-:W-:Y:S01]  /*24b0*/  IMAD.IADD R14, R9, 0x1, R94 ;  /* 0x00000001090e7824 */ /* 0x000fe200078e025e */
[----:B------:R-:W-:-:S04]  /*24c0*/  ISETP.NE.AND P0, PT, R16, 0x2, PT ;  /* 0x000000021000780c */ /* 0x000fc80003f05270 */
[----:B------:R-:W-:Y:S02]  /*24d0*/  SEL R2, RZ, 0x1, P0 ;  /* 0x00000001ff027807 */ /* 0x000fe40000000000 */
[----:B------:R-:W-:Y:S02]  /*24e0*/  SEL R16, R16, RZ, P0 ;  /* 0x000000ff10107207 */ /* 0x000fe40000000000 */
[----:B------:R-:W-:Y:S01]  /*24f0*/  LOP3.LUT R13, R13, R2, RZ, 0x3c, !PT ;  /* 0x000000020d0d7212 */ /* 0x000fe200078e3cff */
[----:B------:R-:W-:Y:S06]  /*2500*/  @P2 BRA `(.L_x_36) ;  /* 0xfffffff000982947 */ /* 0x000fec000383ffff */
[----:B------:R-:W-:Y:S01]  /*2510*/  UIADD3 UR4, UPT, UPT, UR4, 0xa0, URZ ;  /* 0x000000a004047890 */ /* 0x000fe2000fffe0ff */
[----:B------:R-:W-:-:S03]  /*2520*/  SHF.L.U32 R2, R17, 0x1f, RZ ;  /* 0x0000001f11027819 */ /* 0x000fc600000006ff */
[----:B------:R-:W-:-:S09]  /*2530*/  ULEA UR5, UR6, UR4, 0x3 ;  /* 0x0000000406057291 */ /* 0x000fd2000f8e18ff */
[----:B------:R-:W1:Y:S02]  /*2540*/  SYNCS.PHASECHK.TRANS64.TRYWAIT P0, [UR5], R2 ;  /* 0x00000002ff0075a7 */ /* 0x000e640008001105 */
[----:B-1----:R-:W-:Y:S05]  /*2550*/  @!P0 BRA `(.L_x_37) ;  /* 0x0000007400748947 */ /* 0x002fea0003800000 */
.L_x_147:
[----:B------:R-:W-:-:S04]  /*2560*/  UIADD3 UR6, UPT, UPT, UR6, 0x1, URZ ;  /* 0x0000000106067890 */ /* 0x000fc8000fffe0ff */
[----:B------:R-:W-:-:S04]  /*2570*/  UISETP.NE.AND UP0, UPT, UR6, 0x14, UPT ;  /* 0x000000140600788c */ /* 0x000fc8000bf05270 */
[----:B------:R-:W-:Y:S02]  /*2580*/  USEL UR7, URZ, 0x1, UP0 ;  /* 0x00000001ff077887 */ /* 0x000fe40008000000 */
[----:B------:R-:W-:-:S04]  /*2590*/  USEL UR6, UR6, URZ, UP0 ;  /* 0x000000ff06067287 */ /* 0x000fc80008000000 */
[----:B------:R-:W-:Y:S01]  /*25a0*/  ULEA UR5, UR6, UR4, 0x3 ;  /* 0x0000000406057291 */ /* 0x000fe2000f8e18ff */
[----:B-1----:R-:W-:-:S04]  /*25b0*/  LOP3.LUT R2, R17, UR7, RZ, 0x3c, !PT ;  /* 0x0000000711027c12 */ /* 0x002fc8000f8e3cff */
[----:B------:R-:W-:-:S04]  /*25c0*/  SHF.L.U32 R3, R2, 0x1f, RZ ;  /* 0x0000001f02037819 */ /* 0x000fc800000006ff */
[----:B------:R-:W1:Y:S02]  /*25d0*/  SYNCS.PHASECHK.TRANS64.TRYWAIT P0, [UR5], R3 ;  /* 0x00000003ff0075a7 */ /* 0x000e640008001105 */
[----:B-1----:R-:W-:Y:S05]  /*25e0*/  @!P0 BRA `(.L_x_38) ;  /* 0x0000007400688947 */ /* 0x002fea0003800000 */
.L_x_149:
[----:B------:R-:W-:-:S04]  /*25f0*/  UIADD3 UR6, UPT, UPT, UR6, 0x1, URZ ;  /* 0x0000000106067890 */ /* 0x000fc8000fffe0ff */
[----:B------:R-:W-:-:S04]  /*2600*/  UISETP.NE.AND UP0, UPT, UR6, 0x14, UPT ;  /* 0x000000140600788c */ /* 0x000fc8000bf05270 */
[----:B------:R-:W-:Y:S02]  /*2610*/  USEL UR7, URZ, 0x1, UP0 ;  /* 0x00000001ff077887 */ /* 0x000fe40008000000 */
[----:B------:R-:W-:-:S04]  /*2620*/  USEL UR6, UR6, URZ, UP0 ;  /* 0x000000ff06067287 */ /* 0x000fc80008000000 */
[----:B------:R-:W-:Y:S01]  /*2630*/  ULEA UR5, UR6, UR4, 0x3 ;  /* 0x0000000406057291 */ /* 0x000fe2000f8e18ff */
[----:B------:R-:W-:-:S04]  /*2640*/  LOP3.LUT R2, R2, UR7, RZ, 0x3c, !PT ;  /* 0x0000000702027c12 */ /* 0x000fc8000f8e3cff */
[----:B-1----:R-:W-:-:S04]  /*2650*/  SHF.L.U32 R3, R2, 0x1f, RZ ;  /* 0x0000001f02037819 */ /* 0x002fc800000006ff */
[----:B------:R-:W1:Y:S02]  /*2660*/  SYNCS.PHASECHK.TRANS64.TRYWAIT P0, [UR5], R3 ;  /* 0x00000003ff0075a7 */ /* 0x000e640008001105 */
[----:B-1----:R-:W-:Y:S05]  /*2670*/  @!P0 BRA `(.L_x_39) ;  /* 0x00000074005c8947 */ /* 0x002fea0003800000 */
.L_x_151:
        /* <DEDUP_REMOVED lines=9> */
.L_x_153:
        /* <DEDUP_REMOVED lines=9> */
.L_x_155:
        /* <DEDUP_REMOVED lines=9> */
.L_x_157:
        /* <DEDUP_REMOVED lines=9> */
.L_x_159:
        /* <DEDUP_REMOVED lines=9> */
.L_x_161:
        /* <DEDUP_REMOVED lines=9> */
.L_x_163:
        /* <DEDUP_REMOVED lines=9> */
.L_x_165:
        /* <DEDUP_REMOVED lines=9> */
.L_x_167:
        /* <DEDUP_REMOVED lines=9> */
.L_x_169:
        /* <DEDUP_REMOVED lines=9> */
.L_x_171:
        /* <DEDUP_REMOVED lines=9> */
.L_x_173:
        /* <DEDUP_REMOVED lines=9> */
.L_x_175:
        /* <DEDUP_REMOVED lines=9> */
.L_x_177:
        /* <DEDUP_REMOVED lines=9> */
.L_x_179:
        /* <DEDUP_REMOVED lines=9> */
.L_x_181:
        /* <DEDUP_REMOVED lines=9> */
.L_x_183:
[----:B------:R-:W-:-:S04]  /*2f80*/  UIADD3 UR6, UPT, UPT, UR6, 0x1, URZ ;  /* 0x0000000106067890 */ /* 0x000fc8000fffe0ff */
[----:B------:R-:W-:-:S04]  /*2f90*/  UISETP.NE.AND UP0, UPT, UR6, 0x14, UPT ;  /* 0x000000140600788c */ /* 0x000fc8000bf05270 */
[----:B------:R-:W-:Y:S02]  /*2fa0*/  USEL UR5, URZ, 0x1, UP0 ;  /* 0x00000001ff057887 */ /* 0x000fe40008000000 */
[----:B------:R-:W-:-:S04]  /*2fb0*/  USEL UR6, UR6, URZ, UP0 ;  /* 0x000000ff06067287 */ /* 0x000fc80008000000 */
[----:B------:R-:W-:Y:S01]  /*2fc0*/  ULEA UR6, UR6, UR4, 0x3 ;  /* 0x0000000406067291 */ /* 0x000fe2000f8e18ff */
[----:B------:R-:W-:-:S04]  /*2fd0*/  LOP3.LUT R2, R2, UR5, RZ, 0x3c, !PT ;  /* 0x0000000502027c12 */ /* 0x000fc8000f8e3cff */
[----:B------:R-:W-:Y:S01]  /*2fe0*/  SHF.L.U32 R2, R2, 0x1f, RZ ;  /* 0x0000001f02027819 */ /* 0x000fe200000006ff */
[----:B-1--4-:R-:W-:-:S07]  /*2ff0*/  IMAD.U32 R0, RZ, RZ, UR6 ;  /* 0x00000006ff007e24 */ /* 0x012fce000f8e00ff */
.L_x_56:
[----:B-1----:R1:W2:Y:S02]  /*3000*/  SYNCS.PHASECHK.TRANS64.TRYWAIT P0, [R0+URZ], R2 ;  /* 0x00000002000075a7 */ /* 0x0022a400080011ff */
[----:B--2---:R-:W-:Y:S05]  /*3010*/  @!P0 NANOSLEEP.SYNCS 0x989680 ;  /* 0x009896800000895d */ /* 0x004fea0003900000 */
[----:B------:R-:W2:Y:S02]  /*3020*/  @!P0 SYNCS.PHASECHK.TRANS64 P0, [R0+URZ], R2 ;  /* 0x00000002000085a7 */ /* 0x000ea400080010ff */
[----:B--2---:R-:W-:Y:S05]  /*3030*/  @P0 EXIT ;  /* 0x000000000000094d */ /* 0x004fea0003800000 */
[----:B------:R-:W-:Y:S05]  /*3040*/  BRA `(.L_x_56) ;  /* 0xfffffffc00ec7947 */ /* 0x000fea000383ffff */
.L_x_18:
[----:B------:R-:W-:-:S04]  /*3050*/  UISETP.NE.AND UP1, UPT, UR37, URZ, UPT ;  /* 0x000000ff2500728c */ /* 0x000fc8000bf25270 */
[----:B------:R-:W-:-:S09]  /*3060*/  UISETP.NE.OR UP1, UPT, UR8, 0x1, UP1 ;  /* 0x000000010800788c */ /* 0x000fd20008f25670 */
[----:B------:R-:W-:Y:S05]  /*3070*/  BRA.U UP1, `(.L_x_57) ;  /* 0x0000000501487547 */ /* 0x000fea000b800000 */
[----:B------:R-:W-:Y:S01]  /*3080*/  ISETP.NE.AND P2, PT, R2, RZ, PT ;  /* 0x000000ff0200720c */ /* 0x000fe20003f45270 */
[----:B------:R-:W-:Y:S01]  /*3090*/  IMAD.MOV.U32 R12, RZ, RZ, 0x1 ;  /* 0x00000001ff0c7424 */ /* 0x000fe200078e00ff */
[----:B------:R-:W-:Y:S02]  /*30a0*/  CS2R R10, SRZ ;  /* 0x00000000000a7805 */ /* 0x000fe4000001ff00 */
[----:B------:R-:W-:Y:S01]  /*30b0*/  CS2R R8, SRZ ;  /* 0x0000000000087805 */ /* 0x000fe2000001ff00 */
[----:B------:R-:W-:Y:S01]  /*30c0*/  UMOV UR4, 0x400 ;  /* 0x0000040000047882 */ /* 0x000fe20000000000 */
[----:B------:R-:W-:Y:S01]  /*30d0*/  UMOV UR6, URZ ;  /* 0x000000ff00067c82 */ /* 0x000fe20008000000 */
[----:B------:R-:W-:-:S12]  /*30e0*/  ULEA UR37, UR37, UR4, 0x18 ;  /* 0x0000000425257291 */ /* 0x000fd8000f8ec0ff */
.L_x_61:
[----:B------:R-:W-:Y:S02]  /*30f0*/  LEA R0, R8, UR37, 0x3 ;  /* 0x0000002508007c11 */ /* 0x000fe4000f8e18ff */
[----:B------:R-:W-:-:S03]  /*3100*/  SHF.L.U32 R4, R9, 0x1f, RZ ;  /* 0x0000001f09047819 */ /* 0x000fc600000006ff */
[----:B------:R-:W-:Y:S01]  /*3110*/  VIADD R5, R0, 0x200 ;  /* 0x0000020000057836 */ /* 0x000fe20000000000 */
[----:B------:R-:W1:Y:S02]  /*3120*/  SYNCS.PHASECHK.TRANS64.TRYWAIT P0, [R0+URZ+0x1f0], R4 ;  /* 0x0001f004000075a7 */ /* 0x000e6400080011ff */
[----:B-1----:R-:W-:Y:S05]  /*3130*/  @!P0 BRA `(.L_x_58) ;  /* 0x0000007000448947 */ /* 0x002fea0003800000 */
.L_x_184:
[----:B------:R-:W-:Y:S01]  /*3140*/  ULEA UR5, UR6, UR37, 0x3 ;  /* 0x0000002506057291 */ /* 0x000fe2000f8e18ff */
[----:B-1----:R-:W-:Y:S01]  /*3150*/  PRMT R0, RZ, 0x654, R5 ;  /* 0x00000654ff007816 */ /* 0x002fe20000000005 */
[----:B------:R-:W-:Y:S01]  /*3160*/  @!P2 IMAD.MOV.U32 R4, RZ, RZ, 0x10 ;  /* 0x00000010ff04a424 */ /* 0x000fe200078e00ff */
[----:B------:R-:W-:Y:S01]  /*3170*/  SHF.L.U32 R5, R12, 0x1f, RZ ;  /* 0x0000001f0c057819 */ /* 0x000fe200000006ff */
[----:B------:R-:W-:Y:S01]  /*3180*/  UIADD3 UR4, UPT, UPT, UR5, 0x190, URZ ;  /* 0x0000019005047890 */ /* 0x000fe2000fffe0ff */
[----:B------:R1:W-:Y:S05]  /*3190*/  SYNCS.ARRIVE.TRANS64.RED.A1T0 RZ, [R0+URZ], RZ ;  /* 0x000000ff00ff79a7 */ /* 0x0003ea00081004ff */
[----:B------:R-:W-:Y:S01]  /*31a0*/  IMAD.U32 R6, RZ, RZ, UR4 ;  /* 0x00000004ff067e24 */ /* 0x000fe2000f8e00ff */
[----:B------:R-:W2:Y:S04]  /*31b0*/  SYNCS.PHASECHK.TRANS64.TRYWAIT P0, [UR5+0x1a0], R5 ;  /* 0x0001a005ff0075a7 */ /* 0x000ea80008001105 */
[----:B------:R-:W-:Y:S01]  /*31c0*/  PRMT R6, R2, 0x654, R6 ;  /* 0x0000065402067816 */ /* 0x000fe20000000006 */
[----:B-12---:R-:W-:Y:S06]  /*31d0*/  @!P0 BRA `(.L_x_59) ;  /* 0x0000007000308947 */ /* 0x006fec0003800000 */
.L_x_186:
[----:B------:R-:W-:Y:S01]  /*31e0*/  ULEA UR4, UR6, UR37, 0x4 ;  /* 0x0000002506047291 */ /* 0x000fe2000f8e20ff */
[----:B------:R-:W-:Y:S01]  /*31f0*/  SEL R3, R6, R3, !P2 ;  /* 0x0000000306037207 */ /* 0x000fe20005000000 */
[----:B------:R-:W-:Y:S01]  /*3200*/  UIADD3 UR5, UPT, UPT, UR5, 0x190, URZ ;  /* 0x0000019005057890 */ /* 0x000fe2000fffe0ff */
[----:B-1----:R-:W-:Y:S01]  /*3210*/  LEA R0, R11, UR37, 0x3 ;  /* 0x000000250b007c11 */ /* 0x002fe2000f8e18ff */
[----:B------:R-:W-:Y:S01]  /*3220*/  UIADD3 UR4, UPT, UPT, UR4, 0x220, URZ ;  /* 0x0000022004047890 */ /* 0x000fe2000fffe0ff */
[----:B------:R1:W-:Y:S01]  /*3230*/  @!P2 SYNCS.ARRIVE.TRANS64.RED RZ, [R3+URZ], R4 ;  /* 0x0000000403ffa9a7 */ /* 0x0003e200080004ff */
[----:B------:R-:W-:Y:S01]  /*3240*/  UIADD3 UR6, UPT, UPT, UR6, 0x1, URZ ;  /* 0x0000000106067890 */ /* 0x000fe2000fffe0ff */
[----:B------:R-:W-:-:S03]  /*3250*/  VIADD R8, R8, 0x1 ;  /* 0x0000000108087836 */ /* 0x000fc60000000000 */
[----:B------:R-:W-:Y:S02]  /*3260*/  UISETP.NE.AND UP0, UPT, UR6, 0x2, UPT ;  /* 0x000000020600788c */ /* 0x000fe4000bf05270 */
[----:B------:R-:W-:Y:S01]  /*3270*/  ISETP.NE.AND P0, PT, R8, 0x2, PT ;  /* 0x000000020800780c */ /* 0x000fe20003f05270 */
[----:B------:R-:W-:Y:S06]  /*3280*/  UGETNEXTWORKID.BROADCAST [UR4], [UR5] ;  /* 0x00000000040073ca */ /* 0x000fec0008000100 */
[----:B------:R-:W-:Y:S02]  /*3290*/  USEL UR4, URZ, 0x1, UP0 ;  /* 0x00000001ff047887 */ /* 0x000fe40008000000 */
[----:B------:R-:W-:-:S04]  /*32a0*/  USEL UR6, UR6, URZ, UP0 ;  /* 0x000000ff06067287 */ /* 0x000fc80008000000 */
[----:B------:R-:W-:Y:S02]  /*32b0*/  LOP3.LUT R12, R12, UR4, RZ, 0x3c, !PT ;  /* 0x000000040c0c7c12 */ /* 0x000fe4000f8e3cff */
[----:B-1----:R-:W-:-:S04]  /*32c0*/  SHF.L.U32 R4, R10, 0x1f, RZ ;  /* 0x0000001f0a047819 */ /* 0x002fc800000006ff */
[----:B------:R-:W1:Y:S02]  /*32d0*/  SYNCS.PHASECHK.TRANS64.TRYWAIT P1, [R0+URZ+0x190], R4 ;  /* 0x00019004000075a7 */ /* 0x000e6400080211ff */
[----:B-1----:R-:W-:Y:S05]  /*32e0*/  @!P1 BRA `(.L_x_60) ;  /* 0x0000007000049947 */ /* 0x002fea0003800000 */
.L_x_187:
[C---:B-1----:R-:W-:Y:S01]  /*32f0*/  LEA R4, R11.reuse, UR37, 0x4 ;  /* 0x000000250b047c11 */ /* 0x042fe2000f8e20ff */
[----:B------:R-:W-:Y:S01]  /*3300*/  VIADD R0, R0, 0x1a0 ;  /* 0x000001a000007836 */ /* 0x000fe20000000000 */
[----:B------:R-:W-:Y:S01]  /*3310*/  SEL R8, R8, RZ, P0 ;  /* 0x000000ff08087207 */ /* 0x000fe20000000000 */
[----:B------:R-:W-:-:S03]  /*3320*/  VIADD R11, R11, 0x1 ;  /* 0x000000010b0b7836 */ /* 0x000fc60000000000 */
[----:B------:R-:W1:Y:S01]  /*3330*/  LDS.128 R4, [R4+0x220] ;  /* 0x0002200004047984 */ /* 0x000e620000000c00 */
[----:B------:R-:W-:Y:S02]  /*3340*/  PRMT R0, RZ, 0x654, R0 ;  /* 0x00000654ff007816 */ /* 0x000fe40000000000 */
[C---:B------:R-:W-:Y:S01]  /*3350*/  ISETP.NE.AND P1, PT, R11.reuse, 0x2, PT ;  /* 0x000000020b00780c */ /* 0x040fe20003f25270 */
[----:B------:R-:W-:Y:S01]  /*3360*/  @!PT LDS RZ, [RZ] ;  /* 0x00000000fffff984 */ /* 0x000fe20000000800 */
[----:B------:R-:W-:Y:S01]  /*3370*/  @!PT LDS RZ, [RZ] ;  /* 0x00000000fffff984 */ /* 0x000fe20000000800 */
[----:B------:R-:W-:Y:S01]  /*3380*/  @!PT LDS RZ, [RZ] ;  /* 0x00000000fffff984 */ /* 0x000fe20000000800 */
[----:B------:R-:W-:Y:S01]  /*3390*/  @!PT LDS RZ, [RZ] ;  /* 0x00000000fffff984 */ /* 0x000fe20000000800 */
[----:B------:R2:W-:Y:S06]  /*33a0*/  MEMBAR.ALL.CTA ;  /* 0x0000000000007992 */ /* 0x0005ec0000008000 */
[----:B--2---:R-:W2:Y:S01]  /*33b0*/  FENCE.VIEW.ASYNC.S ;  /* 0x00000000000073c6 */ /* 0x004ea20000000000 */
[----:B------:R-:W-:Y:S01]  /*33c0*/  SEL R11, R11, RZ, P1 ;  /* 0x000000ff0b0b7207 */ /* 0x000fe20000800000 */
[----:B--2---:R2:W-:Y:S01]  /*33d0*/  SYNCS.ARRIVE.TRANS64.RED.A1T0 RZ, [R0+URZ], RZ ;  /* 0x000000ff00ff79a7 */ /* 0x0045e200081004ff */
[----:B-1----:R-:W-:-:S02]  /*33e0*/  LOP3.LUT P3, RZ, R6, 0x1, RZ, 0xc0, !PT ;  /* 0x0000000106ff7812 */ /* 0x002fc4000786c0ff */
[----:B------:R-:W-:-:S04]  /*33f0*/  SEL R4, RZ, 0x1, P1 ;  /* 0x00000001ff047807 */ /* 0x000fc80000800000 */
[----:B------:R-:W-:Y:S02]  /*3400*/  LOP3.LUT R10, R10, R4, RZ, 0x3c, !PT ;  /* 0x000000040a0a7212 */ /* 0x000fe400078e3cff */
[----:B--2---:R-:W-:-:S04]  /*3410*/  SEL R0, RZ, 0x1, P0 ;  /* 0x00000001ff007807 */ /* 0x004fc80000000000 */
[----:B------:R-:W-:Y:S01]  /*3420*/  LOP3.LUT R9, R9, R0, RZ, 0x3c, !PT ;  /* 0x0000000009097212 */ /* 0x000fe200078e3cff */
[----:B------:R-:W-:Y:S06]  /*3430*/  @P3 BRA `(.L_x_61) ;  /* 0xfffffffc002c3947 */ /* 0x000fec000383ffff */
[----:B------:R-:W-:Y:S01]  /*3440*/  ULEA UR5, UR6, UR37, 0x3 ;  /* 0x0000002506057291 */ /* 0x000fe2000f8e18ff */
[----:B------:R-:W-:-:S08]  /*3450*/  SHF.L.U32 R2, R12, 0x1f, RZ ;  /* 0x0000001f0c027819 */ /* 0x000fd000000006ff */
[----:B------:R-:W1:Y:S02]  /*3460*/  SYNCS.PHASECHK.TRANS64 P0, [UR5+0x1a0], R2 ;  /* 0x0001a002ff0075a7 */ /* 0x000e640008001005 */
[----:B-1----:R-:W-:Y:S05]  /*3470*/  @P0 BRA `(.L_x_62) ;  /* 0x0000000000080947 */ /* 0x002fea0003800000 */
[----:B------:R-:W1:Y:S02]  /*3480*/  SYNCS.PHASECHK.TRANS64.TRYWAIT P0, [UR5+0x1a0], R2 ;  /* 0x0001a002ff0075a7 */ /* 0x000e640008001105 */
[----:B-1----:R-:W-:Y:S05]  /*3490*/  @!P0 BRA `(.L_x_63) ;  /* 0x0000006c00ac8947 */ /* 0x002fea0003800000 */
.L_x_62:
[----:B------:R-:W-:-:S04]  /*34a0*/  UIADD3 UR4, UPT, UPT, UR6, 0x1, URZ ;  /* 0x0000000106047890 */ /* 0x000fc8000fffe0ff */
[----:B------:R-:W-:-:S04]  /*34b0*/  UISETP.NE.AND UP0, UPT, UR4, 0x2, UPT ;  /* 0x000000020400788c */ /* 0x000fc8000bf05270 */
[----:B------:R-:W-:Y:S02]  /*34c0*/  USEL UR7, URZ, 0x1, UP0 ;  /* 0x00000001ff077887 */ /* 0x000fe40008000000 */
[----:B------:R-:W-:-:S04]  /*34d0*/  USEL UR4, UR4, URZ, UP0 ;  /* 0x000000ff04047287 */ /* 0x000fc80008000000 */
[----:B------:R-:W-:Y:S01]  /*34e0*/  ULEA UR4, UR4, UR37, 0x3 ;  /* 0x0000002504047291 */ /* 0x000fe2000f8e18ff */
[----:B-1----:R-:W-:-:S04]  /*34f0*/  LOP3.LUT R2, R12, UR7, RZ, 0x3c, !PT ;  /* 0x000000070c027c12 */ /* 0x002fc8000f8e3cff */
[----:B------:R-:W-:-:S04]  /*3500*/  SHF.L.U32 R0, R2, 0x1f, RZ ;  /* 0x0000001f02007819 */ /* 0x000fc800000006ff */
[----:B------:R-:W1:Y:S02]  /*3510*/  SYNCS.PHASECHK.TRANS64 P0, [UR4+0x1a0], R0 ;  /* 0x0001a000ff0075a7 */ /* 0x000e640008001004 */
[----:B-1----:R-:W-:Y:S05]  /*3520*/  @P0 EXIT ;  /* 0x000000000000094d */ /* 0x002fea0003800000 */
[----:B------:R-:W-:Y:S02]  /*3530*/  SHF.L.U32 R2, R2, 0x1f, RZ ;  /* 0x0000001f02027819 */ /* 0x000fe400000006ff */
[----:B------:R-:W-:-:S07]  /*3540*/  MOV R0, UR4 ;  /* 0x0000000400007c02 */ /* 0x000fce0008000f00 */
.L_x_64:
[----:B-1----:R1:W2:Y:S02]  /*3550*/  SYNCS.PHASECHK.TRANS64.TRYWAIT P0, [R0+URZ+0x1a0], R2 ;  /* 0x0001a002000075a7 */ /* 0x0022a400080011ff */
[----:B--2---:R-:W-:Y:S05]  /*3560*/  @!P0 NANOSLEEP.SYNCS 0x989680 ;  /* 0x009896800000895d */ /* 0x004fea0003900000 */
[----:B------:R-:W2:Y:S02]  /*3570*/  @!P0 SYNCS.PHASECHK.TRANS64 P0, [R0+URZ+0x1a0], R2 ;  /* 0x0001a002000085a7 */ /* 0x000ea400080010ff */
[----:B--2---:R-:W-:Y:S05]  /*3580*/  @P0 EXIT ;  /* 0x000000000000094d */ /* 0x004fea0003800000 */
[----:B------:R-:W-:Y:S05]  /*3590*/  BRA `(.L_x_64) ;  /* 0xfffffffc00ec7947 */ /* 0x000fea000383ffff */
.L_x_57:
[----:B------:R-:W-:-:S09]  /*35a0*/  UISETP.NE.AND UP1, UPT, UR8, URZ, UPT ;  /* 0x000000ff0800728c */ /* 0x000fd2000bf25270 */
[----:B------:R-:W-:Y:S05]  /*35b0*/  BRA.U UP1, `(.L_x_65) ;  /* 0x0000000d01787547 */ /* 0x000fea000b800000 */
[----:B------:R-:W-:Y:S01]  /*35c0*/  UMOV UR4, 0x40 ;  /* 0x0000004000047882 */ /* 0x000fe20000000000 */
[----:B------:R-:W-:Y:S01]  /*35d0*/  NOP ;  /* 0x0000000000007918 */ /* 0x000fe20000000000 */
[----:B------:R-:W-:Y:S01]  /*35e0*/  ULEA UR4, UR37, UR4, 0x18 ;  /* 0x0000000425047291 */ /* 0x000fe2000f8ec0ff */
[----:B------:R-:W-:Y:S02]  /*35f0*/  UMOV UR5, 0x400 ;  /* 0x0000040000057882 */ /* 0x000fe40000000000 */
[----:B------:R-:W-:-:S06]  /*3600*/  ULEA UR37, UR37, UR5, 0x18 ;  /* 0x0000000525257291 */ /* 0x000fcc000f8ec0ff */
[----:B------:R-:W1:Y:S02]  /*3610*/  LDS.U8 R0, [UR4+0x1c] ;  /* 0x00001c04ff007984 */ /* 0x000e640008000000 */
[----:B-1----:R-:W-:-:S13]  /*3620*/  ISETP.NE.AND P0, PT, R0, RZ, PT ;  /* 0x000000ff0000720c */ /* 0x002fda0003f05270 */
[----:B------:R-:W-:Y:S05]  /*3630*/  @P0 BRA `(.L_x_66) ;  /* 0x0000000000580947 */ /* 0x000fea0003800000 */
[----:B------:R-:W-:-:S13]  /*3640*/  ELECT P0, URZ, PT ;  /* 0x0000000000ff782f */ /* 0x000fda0003800000 */
[----:B------:R-:W-:Y:S05]  /*3650*/  @!P0 BRA `(.L_x_67) ;  /* 0x0000000000608947 */ /* 0x000fea0003800000 */
[----:B------:R-:W-:Y:S01]  /*3660*/  UMOV UR5, 0x10 ;  /* 0x0000001000057882 */ /* 0x000fe20000000000 */
[----:B------:R-:W-:Y:S01]  /*3670*/  HFMA2 R0, -RZ, RZ, 0, 5.9604644775390625e-08 ;  /* 0x00000001ff007431 */ /* 0x000fe200000001ff */
[----:B------:R-:W-:-:S03]  /*3680*/  MOV R2, 0xffff ;  /* 0x0000ffff00027802 */ /* 0x000fc60000000f00 */
[----:B------:R-:W-:Y:S04]  /*3690*/  DEPBAR.LE SB1, 0x36 ;  /* 0x00009d800000791a */ /* 0x000fe80000000000 */
[----:B------:R-:W1:Y:S02]  /*36a0*/  UTCATOMSWS.FIND_AND_SET.ALIGN UP0, UR5, UR5 ;  /* 0x00000005000575e3 */ /* 0x000e640008000800 */
[----:B-1----:R-:W-:Y:S01]  /*36b0*/  MOV R3, UR5 ;  /* 0x0000000500037c02 */ /* 0x002fe20008000f00 */
[----:B------:R-:W-:Y:S06]  /*36c0*/  BRA.U UP0, `(.L_x_68) ;  /* 0x0000000100187547 */ /* 0x000fec000b800000 */
.L_x_69:
[----:B------:R-:W-:Y:S05]  /*36d0*/  NANOSLEEP 0x64 ;  /* 0x000000640000795d */ /* 0x000fea0003800000 */
[----:B------:R-:W-:-:S05]  /*36e0*/  UMOV UR5, 0x10 ;  /* 0x0000001000057882 */ /* 0x000fca0000000000 */
[----:B------:R-:W-:Y:S04]  /*36f0*/  DEPBAR.LE SB1, 0x36 ;  /* 0x00009d800000791a */ /* 0x000fe80000000000 */
[----:B------:R-:W1:Y:S02]  /*3700*/  UTCATOMSWS.FIND_AND_SET.ALIGN UP0, UR5, UR5 ;  /* 0x00000005000575e3 */ /* 0x000e640008000800 */
[----:B-1----:R-:W-:Y:S01]  /*3710*/  MOV R3, UR5 ;  /* 0x0000000500037c02 */ /* 0x002fe20008000f00 */
[----:B------:R-:W-:Y:S05]  /*3720*/  BRA.U !UP0, `(.L_x_69) ;  /* 0xfffffffd08e87547 */ /* 0x000fea000b83ffff */
.L_x_68:
[-C--:B------:R-:W-:Y:S02]  /*3730*/  SHF.L.U32 R2, R2, R3.reuse, RZ ;  /* 0x0000000302027219 */ /* 0x080fe400000006ff */
[----:B------:R-:W-:Y:S01]  /*3740*/  SHF.L.U32 R0, R0, R3, RZ ;  /* 0x0000000300007219 */ /* 0x000fe200000006ff */
[----:B------:R-:W-:Y:S02]  /*3750*/  IMAD.SHL.U32 R3, R3, 0x20, RZ ;  /* 0x0000002003037824 */ /* 0x000fe400078e00ff */
[----:B------:R1:W-:Y:S04]  /*3760*/  ATOMS.OR RZ, [UR4+0x14], R2 ;  /* 0x00001402ffff798c */ /* 0x0003e8000b000004 */
[----:B------:R1:W-:Y:S04]  /*3770*/  ATOMS.OR RZ, [UR4+0x18], R0 ;  /* 0x00001800ffff798c */ /* 0x0003e8000b000004 */
[----:B------:R1:W-:Y:S01]  /*3780*/  STS [UR37+0x240], R3 ;  /* 0x00024003ff007988 */ /* 0x0003e20008000825 */
[----:B------:R-:W-:Y:S05]  /*3790*/  BRA `(.L_x_67) ;  /* 0x0000000000107947 */ /* 0x000fea0003800000 */
.L_x_66:
[----:B------:R-:W-:Y:S02]  /*37a0*/  MOV R0, 0xffffffff ;  /* 0xffffffff00007802 */ /* 0x000fe40000000f00 */
[----:B------:R-:W-:-:S03]  /*37b0*/  MOV R2, 0x37e0 ;  /* 0x000037e000027802 */ /* 0x000fc60000000f00 */
[----:B------:R1:W-:Y:S04]  /*37c0*/  STS [UR37+0x240], R0 ;  /* 0x00024000ff007988 */ /* 0x0003e80008000825 */
[----:B-1-3-5:R-:W-:Y:S05]  /*37d0*/  CALL.REL.NOINC `($__internal_1_$__cuda_sm10x_tcgen05_guardrail_trap_phase_invalid_during_alloc) ;  /* 0x0000007000f07944 */ /* 0x02afea0003c00000 */
.L_x_67:
[----:B------:R-:W-:Y:S05]  /*37e0*/  WARPSYNC.ALL ;  /* 0x0000000000007948 */ /* 0x000fea0003800000 */
[----:B------:R-:W2:Y:S01]  /*37f0*/  S2UR UR6, SR_CgaCtaId ;  /* 0x00000000000679c3 */ /* 0x000ea20000008800 */
[----:B------:R-:W-:Y:S01]  /*3800*/  UMOV UR4, 0x400 ;  /* 0x0000040000047882 */ /* 0x000fe20000000000 */
[----:B------:R-:W-:-:S06]  /*3810*/  NOP ;  /* 0x0000000000007918 */ /* 0x000fcc0000000000 */
[----:B------:R-:W-:Y:S06]  /*3820*/  BAR.ARV 0x6, 0xa0 ;  /* 0x0182800000007b1d */ /* 0x000fec0000002000 */
[----:B------:R-:W4:Y:S01]  /*3830*/  LDCU UR7, c[0x0][0x38c] ;  /* 0x00007180ff0777ac */ /* 0x000f220008000800 */
[----:B------:R-:W-:Y:S01]  /*3840*/  IMAD.MOV.U32 R11, RZ, RZ, 0x1 ;  /* 0x00000001ff0b7424 */ /* 0x000fe200078e00ff */
[----:B------:R-:W-:Y:S01]  /*3850*/  CS2R R8, SRZ ;  /* 0x0000000000087805 */ /* 0x000fe2000001ff00 */
[----:B------:R-:W-:Y:S01]  /*3860*/  IMAD.MOV.U32 R10, RZ, RZ, RZ ;  /* 0x000000ffff0a7224 */ /* 0x000fe200078e00ff */
[----:B------:R-:W-:Y:S01]  /*3870*/  UMOV UR18, URZ ;  /* 0x000000ff00127c82 */ /* 0x000fe20008000000 */
[----:B------:R-:W-:Y:S01]  /*3880*/  UMOV UR17, URZ ;  /* 0x000000ff00117c82 */ /* 0x000fe20008000000 */
[----:B------:R-:W-:Y:S01]  /*3890*/  UMOV UR20, 0x0 ;  /* 0x0000000000147882 */ /* 0x000fe20000000000 */
[----:B------:R-:W-:Y:S01]  /*38a0*/  UMOV UR21, 0x4400490 ;  /* 0x0440049000157882 */ /* 0x000fe20000000000 */
[----:B--2---:R-:W-:Y:S01]  /*38b0*/  ULEA UR6, UR6, UR4, 0x18 ;  /* 0x0000000406067291 */ /* 0x004fe2000f8ec0ff */
[----:B------:R-:W2:Y:S03]  /*38c0*/  LDCU UR4, c[0x0][0x38c] ;  /* 0x00007180ff0477ac */ /* 0x000ea60008000800 */
[----:B------:R-:W-:-:S02]  /*38d0*/  UIADD3 UR11, UPT, UPT, UR6, 0x6600, URZ ;  /* 0x00006600060b7890 */ /* 0x000fc4000fffe0ff */
[----:B----4-:R-:W-:-:S03]  /*38e0*/  UIADD3 UR7, UPT, UPT, UR7, 0x1f, URZ ;  /* 0x0000001f07077890 */ /* 0x010fc6000fffe0ff */
[----:B-1----:R-:W1:Y:S01]  /*38f0*/  LDS R0, [UR6+0x240] ;  /* 0x00024006ff007984 */ /* 0x002e620008000800 */
[----:B------:R-:W-:Y:S02]  /*3900*/  UIADD3 UR12, UPT, UPT, UR6, 0x10600, URZ ;  /* 0x00010600060c7890 */ /* 0x000fe4000fffe0ff */
[----:B------:R-:W-:Y:S02]  /*3910*/  USHF.R.S32.HI UR5, URZ, 0x1f, UR7 ;  /* 0x0000001fff057899 */ /* 0x000fe40008011407 */
[----:B------:R-:W-:Y:S02]  /*3920*/  USHF.R.U32.HI UR11, URZ, 0x4, UR11 ;  /* 0x00000004ff0b7899 */ /* 0x000fe4000801160b */
[----:B------:R-:W-:Y:S02]  /*3930*/  ULEA.HI UR5, UR5, UR7, URZ, 0x5 ;  /* 0x0000000705057291 */ /* 0x000fe4000f8f28ff */
[----:B------:R-:W-:Y:S02]  /*3940*/  USHF.R.U32.HI UR12, URZ, 0x4, UR12 ;  /* 0x00000004ff0c7899 */ /* 0x000fe4000801160c */
[----:B------:R-:W-:-:S02]  /*3950*/  USHF.R.S32.HI UR5, URZ, 0x5, UR5 ;  /* 0x00000005ff057899 */ /* 0x000fc40008011405 */
[----:B------:R-:W-:Y:S02]  /*3960*/  ULOP3.LUT UR11, UR11, 0x3fff, URZ, 0xc0, !UPT ;  /* 0x00003fff0b0b7892 */ /* 0x000fe4000f8ec0ff */
[----:B------:R-:W-:Y:S02]  /*3970*/  UISETP.LT.AND UP0, UPT, UR5, 0x1, UPT ;  /* 0x000000010500788c */ /* 0x000fe4000bf01270 */
[----:B------:R-:W-:Y:S02]  /*3980*/  ULOP3.LUT UR12, UR12, 0x3fff, URZ, 0xc0, !UPT ;  /* 0x00003fff0c0c7892 */ /* 0x000fe4000f8ec0ff */
[----:B------:R-:W-:Y:S02]  /*3990*/  USEL UR10, UR5, 0x1, !UP0 ;  /* 0x00000001050a7887 */ /* 0x000fe4000c000000 */
[----:B------:R-:W-:Y:S02]  /*39a0*/  ULOP3.LUT UR11, UR11, 0x10000, URZ, 0xfc, !UPT ;  /* 0x000100000b0b7892 */ /* 0x000fe4000f8efcff */
[----:B------:R-:W-:-:S02]  /*39b0*/  ULOP3.LUT UR12, UR12, 0x10000, URZ, 0xfc, !UPT ;  /* 0x000100000c0c7892 */ /* 0x000fc4000f8efcff */
[----:B------:R-:W-:Y:S02]  /*39c0*/  UIADD3 UR10, UPT, UPT, -UR10, URZ, URZ ;  /* 0x000000ff0a0a7290 */ /* 0x000fe4000fffe1ff */
[----:B--2---:R-:W-:Y:S01]  /*39d0*/  UISETP.GE.AND UP3, UPT, UR4, 0x1, UPT ;  /* 0x000000010400788c */ /* 0x004fe2000bf66270 */
[----:B-1----:R-:W-:-:S15]  /*39e0*/  R2UR UR19, R0 ;  /* 0x00000000001372ca */ /* 0x002fde00000e0000 */
.L_x_76:
[----:B------:R-:W-:Y:S02]  /*39f0*/  LEA R0, R10, UR6, 0x3 ;  /* 0x000000060a007c11 */ /* 0x000fe4000f8e18ff */
[----:B------:R-:W-:Y:S02]  /*3a00*/  SHF.L.U32 R2, R9, 0x1f, RZ ;  /* 0x0000001f09027819 */ /* 0x000fe400000006ff */
[----:B------:R-:W-:Y:S01]  /*3a10*/  PLOP3.LUT P0, PT, PT, PT, UP3, 0x80, 0x8 ;  /* 0x000000000008781c */ /* 0x000fe20003f0f038 */
[----:B------:R-:W-:Y:S01]  /*3a20*/  VIADD R3, R0, 0x1a0 ;  /* 0x000001a000037836 */ /* 0x000fe20000000000 */
[----:B-1----:R-:W1:Y:S02]  /*3a30*/  SYNCS.PHASECHK.TRANS64.TRYWAIT P1, [R0+URZ+0x190], R2 ;  /* 0x00019002000075a7 */ /* 0x002e6400080211ff */
[----:B-1--4-:R-:W-:Y:S09]  /*3a40*/  @!P1 BRA `(.L_x_70) ;  /* 0x0000006800589947 */ /* 0x012ff20003800000 */
.L_x_189:
[----:B------:R-:W-:Y:S01]  /*3a50*/  LEA R4, R10, UR6, 0x4 ;  /* 0x000000060a047c11 */ /* 0x000fe2000f8e20ff */
[----:B------:R-:W-:Y:S01]  /*3a60*/  @UP3 ULEA UR4, UR17, UR6, 0x3 ;  /* 0x0000000611043291 */ /* 0x000fe2000f8e18ff */
[----:B------:R-:W-:Y:S01]  /*3a70*/  PLOP3.LUT P2, PT, PT, PT, PT, 0x80, 0x8 ;  /* 0x000000000008781c */ /* 0x000fe20003f4f070 */
[----:B------:R-:W-:Y:S01]  /*3a80*/  ULEA UR9, UR18, UR6, 0x3 ;  /* 0x0000000612097291 */ /* 0x000fe2000f8e18ff */
[----:B------:R-:W-:Y:S02]  /*3a90*/  PRMT R3, RZ, 0x654, R3 ;  /* 0x00000654ff037816 */ /* 0x000fe40000000003 */
[----:B------:R-:W2:Y:S01]  /*3aa0*/  LDS.128 R4, [R4+0x220] ;  /* 0x0002200004047984 */ /* 0x000ea20000000c00 */
[----:B-1----:R-:W-:Y:S02]  /*3ab0*/  @P0 SHF.L.U32 R2, R8, 0x1f, RZ ;  /* 0x0000001f08020819 */ /* 0x002fe400000006ff */
[----:B------:R-:W-:Y:S01]  /*3ac0*/  SHF.L.U32 R0, R11, 0x1f, RZ ;  /* 0x0000001f0b007819 */ /* 0x000fe200000006ff */
[----:B------:R-:W-:Y:S01]  /*3ad0*/  @!PT LDS RZ, [RZ] ;  /* 0x00000000fffff984 */ /* 0x000fe20000000800 */
[----:B------:R-:W-:Y:S01]  /*3ae0*/  @!PT LDS RZ, [RZ] ;  /* 0x00000000fffff984 */ /* 0x000fe20000000800 */
[----:B------:R-:W-:Y:S01]  /*3af0*/  @!PT LDS RZ, [RZ] ;  /* 0x00000000fffff984 */ /* 0x000fe20000000800 */
[----:B------:R-:W-:Y:S01]  /*3b00*/  @!PT LDS RZ, [RZ] ;  /* 0x00000000fffff984 */ /* 0x000fe20000000800 */
[----:B------:R1:W-:Y:S06]  /*3b10*/  MEMBAR.ALL.CTA ;  /* 0x0000000000007992 */ /* 0x0003ec0000008000 */
[----:B-1----:R-:W1:Y:S02]  /*3b20*/  FENCE.VIEW.ASYNC.S ;  /* 0x00000000000073c6 */ /* 0x002e640000000000 */
[----:B-1----:R1:W-:Y:S01]  /*3b30*/  SYNCS.ARRIVE.TRANS64.RED.A1T0 RZ, [R3+URZ], RZ ;  /* 0x000000ff03ff79a7 */ /* 0x0023e200081004ff */
[----:B------:R1:W4:Y:S01]  /*3b40*/  @P0 SYNCS.PHASECHK.TRANS64.TRYWAIT P2, [UR4], R2 ;  /* 0x00000002ff0005a7 */ /* 0x0003220008041104 */
[----:B--2---:R-:W-:Y:S01]  /*3b50*/  LOP3.LUT P1, RZ, R6, 0x1, RZ, 0xc0, !PT ;  /* 0x0000000106ff7812 */ /* 0x004fe2000782c0ff */
[----:B------:R-:W2:Y:S02]  /*3b60*/  SYNCS.PHASECHK.TRANS64.TRYWAIT P0, [UR9+0x1d0], R0 ;  /* 0x0001d000ff0075a7 */ /* 0x000ea40008001109 */
[----:B-12-4-:R-:W-:Y:S10]  /*3b70*/  @!P0 BRA `(.L_x_71) ;  /* 0x0000006800208947 */ /* 0x016ff40003800000 */
.L_x_191:
[----:B------:R-:W-:Y:S01]  /*3b80*/  IADD3 R10, PT, PT, R10, 0x1, RZ ;  /* 0x000000010a0a7810 */ /* 0x000fe20007ffe0ff */
[----:B------:R-:W-:Y:S06]  /*3b90*/  BRA.U !UP3, `(.L_x_72) ;  /* 0x000000010ba07547 */ /* 0x000fec000b800000 */
[----:B------:R-:W-:Y:S02]  /*3ba0*/  ULEA.HI UR8, UR18, UR18, URZ, 0x1 ;  /* 0x0000001212087291 */ /* 0x000fe4000f8f08ff */
[----:B------:R-:W-:Y:S02]  /*3bb0*/  UPLOP3.LUT UP4, UPT, UPT, UPT, UPT, 0x40, 0x4 ;  /* 0x000000000004789c */ /* 0x000fe40003f8e870 */
[----:B------:R-:W-:Y:S02]  /*3bc0*/  USHF.L.U32 UR4, UR8, 0x7, URZ ;  /* 0x0000000708047899 */ /* 0x000fe400080006ff */
[----:B------:R-:W-:Y:S02]  /*3bd0*/  ULOP3.LUT UR8, UR8, 0xffe, URZ, 0xc0, !UPT ;  /* 0x00000ffe08087892 */ /* 0x000fe4000f8ec0ff */
[----:B------:R-:W-:Y:S02]  /*3be0*/  ULOP3.LUT UR4, UR4, 0xffffff00, URZ, 0xc0, !UPT ;  /* 0xffffff0004047892 */ /* 0x000fe4000f8ec0ff */
[----:B------:R-:W-:-:S02]  /*3bf0*/  UIADD3 UR8, UPT, UPT, -UR8, UR18, URZ ;  /* 0x0000001208087290 */ /* 0x000fc4000fffe1ff */
[----:B------:R-:W-:Y:S01]  /*3c00*/  UIADD3 UR4, UPT, UPT, UR19, UR4, URZ ;  /* 0x0000000413047290 */ /* 0x000fe2000fffe0ff */
[----:B------:R-:W-:Y:S01]  /*3c10*/  UMOV UR16, UR10 ;  /* 0x0000000a00107c82 */ /* 0x000fe20008000000 */
[----:B------:R-:W-:Y:S02]  /*3c20*/  UMOV UR15, UR5 ;  /* 0x00000005000f7c82 */ /* 0x000fe40008000000 */
[----:B------:R-:W-:Y:S01]  /*3c30*/  ULEA UR8, UR8, UR4, 0x14 ;  /* 0x0000000408087291 */ /* 0x000fe2000f8ea0ff */
[----:B------:R-:W-:-:S11]  /*3c40*/  UMOV UR14, UR17 ;  /* 0x00000011000e7c82 */ /* 0x000fd60008000000 */
.L_x_75:
[----:B------:R-:W-:Y:S02]  /*3c50*/  UIADD3 UR16, UPT, UPT, UR16, 0x1, URZ ;  /* 0x0000000110107890 */ /* 0x000fe4000fffe0ff */
[----:B--2---:R-:W-:Y:S02]  /*3c60*/  ULEA UR7, UR14, UR6, 0x3 ;  /* 0x000000060e077291 */ /* 0x004fe4000f8e18ff */
[----:B------:R-:W-:Y:S01]  /*3c70*/  UISETP.NE.AND UP0, UPT, UR16, URZ, UPT ;  /* 0x000000ff1000728c */ /* 0x000fe2000bf05270 */
[----:B----4-:R-:W-:Y:S10]  /*3c80*/  @P2 BRA `(.L_x_73) ;  /* 0x00000000000c2947 */ /* 0x010ff40003800000 */
[----:B-1----:R-:W-:Y:S04]  /*3c90*/  SHF.L.U32 R2, R8, 0x1f, RZ ;  /* 0x0000001f08027819 */ /* 0x002fe800000006ff */
[----:B------:R-:W1:Y:S02]  /*3ca0*/  SYNCS.PHASECHK.TRANS64.TRYWAIT P0, [UR7], R2 ;  /* 0x00000002ff0075a7 */ /* 0x000e640008001107 */
[----:B-1----:R-:W-:Y:S05]  /*3cb0*/  @!P0 BRA `(.L_x_74) ;  /* 0x0000006400e88947 */ /* 0x002fea0003800000 */
.L_x_73:
[----:B------:R-:W-:Y:S01]  /*3cc0*/  UISETP.NE.AND UP1, UPT, UR15, 0x1, UPT ;  /* 0x000000010f00788c */ /* 0x000fe2000bf25270 */
[----:B------:R-:W-:Y:S01]  /*3cd0*/  PLOP3.LUT P2, PT, PT, PT, PT, 0x80, 0x8 ;  /* 0x000000000008781c */ /* 0x000fe20003f4f070 */
[----:B------:R-:W-:Y:S02]  /*3ce0*/  UIADD3 UR17, UPT, UPT, UR14, 0x1, URZ ;  /* 0x000000010e117890 */ /* 0x000fe4000fffe0ff */
[----:B------:R-:W-:Y:S02]  /*3cf0*/  ULEA UR22, UR14, UR12, 0x9 ;  /* 0x0000000c0e167291 */ /* 0x000fe4000f8e48ff */
[----:B------:R-:W-:Y:S01]  /*3d00*/  UISETP.NE.AND UP2, UPT, UR17, 0x14, UPT ;  /* 0x000000141100788c */ /* 0x000fe2000bf45270 */
[----:B------:R-:W-:Y:S01]  /*3d10*/  PLOP3.LUT P0, PT, PT, PT, UP1, 0x80, 0x8 ;  /* 0x000000000008781c */ /* 0x000fe20003f0f018 */
[----:B------:R-:W-:Y:S02]  /*3d20*/  ULEA UR24, UR14, UR11, 0x7 ;  /* 0x0000000b0e187291 */ /* 0x000fe4000f8e38ff */
[----:B------:R-:W-:Y:S02]  /*3d30*/  USEL UR13, URZ, 0x1, UP2 ;  /* 0x00000001ff0d7887 */ /* 0x000fe40009000000 */
[----:B------:R-:W-:Y:S02]  /*3d40*/  USEL UR17, UR17, URZ, UP2 ;  /* 0x000000ff11117287 */ /* 0x000fe40009000000 */
[----:B------:R-:W-:Y:S02]  /*3d50*/  UIADD3 UR7, UPT, UPT, UR7, 0xa0, URZ ;  /* 0x000000a007077890 */ /* 0x000fe4000fffe0ff */
[----:B------:R-:W-:Y:S01]  /*3d60*/  @UP1 ULEA UR4, UR17, UR6, 0x3 ;  /* 0x0000000611041291 */ /* 0x000fe2000f8e18ff */
[----:B------:R-:W-:Y:S01]  /*3d70*/  LOP3.LUT R8, R8, UR13, RZ, 0x3c, !PT ;  /* 0x0000000d08087c12 */ /* 0x000fe2000f8e3cff */
[----:B------:R-:W-:Y:S01]  /*3d80*/  UMOV UR23, 0xc0004010 ;  /* 0xc000401000177882 */ /* 0x000fe20000000000 */
[----:B------:R-:W-:Y:S01]  /*3d90*/  UMOV UR25, 0xc0004010 ;  /* 0xc000401000197882 */ /* 0x000fe20000000000 */
[----:B------:R-:W-:Y:S01]  /*3da0*/  UIADD3 UR15, UPT, UPT, UR15, -0x1, URZ ;  /* 0xffffffff0f0f7890 */ /* 0x000fe2000fffe0ff */
[----:B-1----:R-:W-:Y:S01]  /*3db0*/  @P0 SHF.L.U32 R0, R8, 0x1f, RZ ;  /* 0x0000001f08000819 */ /* 0x002fe200000006ff */
[----:B------:R-:W-:Y:S03]  /*3dc0*/  UMOV UR14, UR17 ;  /* 0x00000011000e7c82 */ /* 0x000fe60008000000 */
[----:B------:R2:W4:Y:S01]  /*3dd0*/  @P0 SYNCS.PHASECHK.TRANS64.TRYWAIT P2, [UR4], R0 ;  /* 0x00000000ff0005a7 */ /* 0x0005220008041104 */
[----:B------:R2:W-:Y:S01]  /*3de0*/  UTCQMMA gdesc[UR24], gdesc[UR22], tmem[UR8], tmem[UR20], idesc[UR21], UP4 ;  /* 0x00ff1416180075ea */ /* 0x0005e2000a000308 */
[----:B------:R-:W-:Y:S01]  /*3df0*/  UPLOP3.LUT UP4, UPT, UPT, UPT, UPT, 0x80, 0x8 ;  /* 0x000000000008789c */ /* 0x000fe20003f8f070 */
[----:B------:R2:W-:Y:S01]  /*3e00*/  UTCBAR [UR7], URZ ;  /* 0x000000ff070073e9 */ /* 0x0005e200080000ff */
[----:B------:R-:W-:Y:S09]  /*3e10*/  BRA.U UP0, `(.L_x_75) ;  /* 0xfffffffd008c7547 */ /* 0x000ff2000b83ffff */
.L_x_72:
[----:B------:R-:W-:Y:S01]  /*3e20*/  UIADD3 UR18, UPT, UPT, UR18, 0x1, URZ ;  /* 0x0000000112127890 */ /* 0x000fe2000fffe0ff */
[C---:B------:R-:W-:Y:S01]  /*3e30*/  ISETP.NE.AND P0, PT, R10.reuse, 0x2, PT ;  /* 0x000000020a00780c */ /* 0x040fe20003f05270 */
[----:B------:R-:W-:Y:S02]  /*3e40*/  UIADD3 UR9, UPT, UPT, UR9, 0x1b0, URZ ;  /* 0x000001b009097890 */ /* 0x000fe4000fffe0ff */
[----:B------:R-:W-:Y:S01]  /*3e50*/  UISETP.NE.AND UP0, UPT, UR18, 0x4, UPT ;  /* 0x000000041200788c */ /* 0x000fe2000bf05270 */
[----:B-12---:R-:W-:Y:S02]  /*3e60*/  SEL R0, RZ, 0x1, P0 ;  /* 0x00000001ff007807 */ /* 0x006fe40000000000 */
[----:B------:R-:W-:Y:S01]  /*3e70*/  SEL R10, R10, RZ, P0 ;  /* 0x000000ff0a0a7207 */ /* 0x000fe20000000000 */
[----:B------:R-:W-:Y:S01]  /*3e80*/  USEL UR4, URZ, 0x1, UP0 ;  /* 0x00000001ff047887 */ /* 0x000fe20008000000 */
[----:B------:R-:W-:Y:S01]  /*3e90*/  LOP3.LUT R9, R9, R0, RZ, 0x3c, !PT ;  /* 0x0000000009097212 */ /* 0x000fe200078e3cff */
[----:B------:R-:W-:Y:S01]  /*3ea0*/  USEL UR18, UR18, URZ, UP0 ;  /* 0x000000ff12127287 */ /* 0x000fe20008000000 */
[----:B------:R1:W-:Y:S03]  /*3eb0*/  UTCBAR [UR9], URZ ;  /* 0x000000ff090073e9 */ /* 0x0003e600080000ff */
[----:B------:R-:W-:Y:S01]  /*3ec0*/  LOP3.LUT R11, R11, UR4, RZ, 0x3c, !PT ;  /* 0x000000040b0b7c12 */ /* 0x000fe2000f8e3cff */
[----:B------:R-:W-:Y:S07]  /*3ed0*/  @P1 BRA `(.L_x_76) ;  /* 0xfffffff800c41947 */ /* 0x000fee000383ffff */
[----:B------:R-:W2:Y:S01]  /*3ee0*/  S2UR UR4, SR_CgaCtaId ;  /* 0x00000000000479c3 */ /* 0x000ea20000008800 */
[----:B------:R-:W-:Y:S01]  /*3ef0*/  ELECT P0, URZ, PT ;  /* 0x0000000000ff782f */ /* 0x000fe20003800000 */
[----:B------:R-:W-:Y:S01]  /*3f00*/  IMAD.MOV.U32 R0, RZ, RZ, 0x1 ;  /* 0x00000001ff007424 */ /* 0x000fe200078e00ff */
[----:B------:R-:W-:Y:S01]  /*3f10*/  UIADD3 UR6, UPT, UPT, UR6, 0x1d0, URZ ;  /* 0x000001d006067890 */ /* 0x000fe2000fffe0ff */
[----:B------:R-:W-:Y:S01]  /*3f20*/  SHF.L.U32 R2, R11, 0x1f, RZ ;  /* 0x0000001f0b027819 */ /* 0x000fe200000006ff */
[----:B------:R-:W-:-:S03]  /*3f30*/  UMOV UR5, 0x40 ;  /* 0x0000004000057882 */ /* 0x000fc60000000000 */
[----:B------:R-:W-:Y:S01]  /*3f40*/  UVIRTCOUNT.DEALLOC.SMPOOL 0x80 ;  /* 0x000000800000784c */ /* 0x000fe20000000000 */
[----:B--2---:R-:W-:Y:S02]  /*3f50*/  ULEA UR4, UR4, UR5, 0x18 ;  /* 0x0000000504047291 */ /* 0x004fe4000f8ec0ff */
[----:B------:R-:W-:-:S07]  /*3f60*/  ULEA UR5, UR18, UR6, 0x3 ;  /* 0x0000000612057291 */ /* 0x000fce000f8e18ff */
[----:B------:R2:W-:Y:S02]  /*3f70*/  @P0 STS.U8 [UR4+0x1c], R0 ;  /* 0x00001c00ff000988 */ /* 0x0005e40008000004 */
[----:B------:R-:W3:Y:S02]  /*3f80*/  SYNCS.PHASECHK.TRANS64.TRYWAIT P0, [UR5], R2 ;  /* 0x00000002ff0075a7 */ /* 0x000ee40008001105 */
[----:B--23--:R-:W-:Y:S05]  /*3f90*/  @!P0 BRA `(.L_x_77) ;  /* 0x0000006400488947 */ /* 0x00cfea0003800000 */
.L_x_194:
[----:B------:R-:W-:-:S04]  /*3fa0*/  UIADD3 UR7, UPT, UPT, UR18, 0x1, URZ ;  /* 0x0000000112077890 */ /* 0x000fc8000fffe0ff */
[----:B------:R-:W-:-:S04]  /*3fb0*/  UISETP.NE.AND UP0, UPT, UR7, 0x4, UPT ;  /* 0x000000040700788c */ /* 0x000fc8000bf05270 */
[----:B------:R-:W-:Y:S02]  /*3fc0*/  USEL UR8, URZ, 0x1, UP0 ;  /* 0x00000001ff087887 */ /* 0x000fe40008000000 */
[----:B------:R-:W-:-:S04]  /*3fd0*/  USEL UR7, UR7, URZ, UP0 ;  /* 0x000000ff07077287 */ /* 0x000fc80008000000 */
[----:B------:R-:W-:Y:S01]  /*3fe0*/  ULEA UR5, UR7, UR6, 0x3 ;  /* 0x0000000607057291 */ /* 0x000fe2000f8e18ff */
[----:B--2---:R-:W-:-:S04]  /*3ff0*/  LOP3.LUT R2, R11, UR8, RZ, 0x3c, !PT ;  /* 0x000000080b027c12 */ /* 0x004fc8000f8e3cff */
[----:B------:R-:W-:-:S04]  /*4000*/  SHF.L.U32 R3, R2, 0x1f, RZ ;  /* 0x0000001f02037819 */ /* 0x000fc800000006ff */
[----:B------:R-:W2:Y:S02]  /*4010*/  SYNCS.PHASECHK.TRANS64.TRYWAIT P0, [UR5], R3 ;  /* 0x00000003ff0075a7 */ /* 0x000ea40008001105 */
[----:B--2---:R-:W-:Y:S05]  /*4020*/  @!P0 BRA `(.L_x_78) ;  /* 0x00000064003c8947 */ /* 0x004fea0003800000 */
.L_x_196:
[----:B------:R-:W-:-:S04]  /*4030*/  UIADD3 UR7, UPT, UPT, UR7, 0x1, URZ ;  /* 0x0000000107077890 */ /* 0x000fc8000fffe0ff */
[----:B------:R-:W-:-:S04]  /*4040*/  UISETP.NE.AND UP0, UPT, UR7, 0x4, UPT ;  /* 0x000000040700788c */ /* 0x000fc8000bf05270 */
[----:B------:R-:W-:Y:S02]  /*4050*/  USEL UR8, URZ, 0x1, UP0 ;  /* 0x00000001ff087887 */ /* 0x000fe40008000000 */
[----:B------:R-:W-:-:S04]  /*4060*/  USEL UR7, UR7, URZ, UP0 ;  /* 0x000000ff07077287 */ /* 0x000fc80008000000 */
[----:B------:R-:W-:Y:S01]  /*4070*/  ULEA UR5, UR7, UR6, 0x3 ;  /* 0x0000000607057291 */ /* 0x000fe2000f8e18ff */
[----:B------:R-:W-:-:S04]  /*4080*/  LOP3.LUT R2, R2, UR8, RZ, 0x3c, !PT ;  /* 0x0000000802027c12 */ /* 0x000fc8000f8e3cff */
[----:B--2---:R-:W-:-:S04]  /*4090*/  SHF.L.U32 R3, R2, 0x1f, RZ ;  /* 0x0000001f02037819 */ /* 0x004fc800000006ff */
[----:B------:R-:W2:Y:S02]  /*40a0*/  SYNCS.PHASECHK.TRANS64.TRYWAIT P0, [UR5], R3 ;  /* 0x00000003ff0075a7 */ /* 0x000ea40008001105 */
[----:B--2---:R-:W-:Y:S05]  /*40b0*/  @!P0 BRA `(.L_x_79) ;  /* 0x0000006400308947 */ /* 0x004fea0003800000 */
.L_x_198:
[----:B------:R-:W-:-:S04]  /*40c0*/  UIADD3 UR7, UPT, UPT, UR7, 0x1, URZ ;  /* 0x0000000107077890 */ /* 0x000fc8000fffe0ff */
[----:B------:R-:W-:-:S04]  /*40d0*/  UISETP.NE.AND UP0, UPT, UR7, 0x4, UPT ;  /* 0x000000040700788c */ /* 0x000fc8000bf05270 */
[----:B------:R-:W-:Y:S02]  /*40e0*/  USEL UR5, URZ, 0x1, UP0 ;  /* 0x00000001ff057887 */ /* 0x000fe40008000000 */
[----:B------:R-:W-:-:S04]  /*40f0*/  USEL UR7, UR7, URZ, UP0 ;  /* 0x000000ff07077287 */ /* 0x000fc80008000000 */
[----:B------:R-:W-:Y:S01]  /*4100*/  ULEA UR7, UR7, UR6, 0x3 ;  /* 0x0000000607077291 */ /* 0x000fe2000f8e18ff */
[----:B------:R-:W-:-:S04]  /*4110*/  LOP3.LUT R2, R2, UR5, RZ, 0x3c, !PT ;  /* 0x0000000502027c12 */ /* 0x000fc8000f8e3cff */
[----:B------:R-:W-:-:S04]  /*4120*/  SHF.L.U32 R2, R2, 0x1f, RZ ;  /* 0x0000001f02027819 */ /* 0x000fc800000006ff */
[----:B------:R-:W3:Y:S02]  /*4130*/  SYNCS.PHASECHK.TRANS64.TRYWAIT P0, [UR7], R2 ;  /* 0x00000002ff0075a7 */ /* 0x000ee40008001107 */
[----:B---3--:R-:W-:Y:S05]  /*4140*/  @!P0 BRA `(.L_x_80) ;  /* 0x0000006400248947 */ /* 0x008fea0003800000 */
.L_x_200:
[----:B------:R-:W-:Y:S01]  /*4150*/  NOP ;  /* 0x0000000000007918 */ /* 0x000fe20000000000 */
[----:B--2---:R-:W2:Y:S01]  /*4160*/  LDS R0, [UR4+0x14] ;  /* 0x00001404ff007984 */ /* 0x004ea20008000800 */
[----:B------:R-:W-:Y:S01]  /*4170*/  ULOP3.LUT UR6, UR19, 0xffff, URZ, 0xc0, !UPT ;  /* 0x0000ffff13067892 */ /* 0x000fe2000f8ec0ff */
[----:B------:R-:W-:Y:S01]  /*4180*/  UMOV UR8, 0xffff ;  /* 0x0000ffff00087882 */ /* 0x000fe20000000000 */
[----:B------:R-:W-:Y:S02]  /*4190*/  UMOV UR5, 0x1 ;  /* 0x0000000100057882 */ /* 0x000fe40000000000 */
[----:B------:R-:W-:-:S04]  /*41a0*/  USHF.R.U32.HI UR6, URZ, 0x5, UR6 ;  /* 0x00000005ff067899 */ /* 0x000fc80008011606 */
[----:B------:R-:W-:Y:S02]  /*41b0*/  USHF.L.U32 UR8, UR8, UR6, URZ ;  /* 0x0000000608087299 */ /* 0x000fe400080006ff */
[----:B------:R-:W-:-:S04]  /*41c0*/  USHF.L.U32 UR5, UR5, UR6, URZ ;  /* 0x0000000605057299 */ /* 0x000fc800080006ff */
[----:B--2---:R-:W-:-:S04]  /*41d0*/  LOP3.LUT R0, R0, UR8, RZ, 0xc0, !PT ;  /* 0x0000000800007c12 */ /* 0x004fc8000f8ec0ff */
[----:B------:R-:W-:-:S13]  /*41e0*/  ISETP.NE.AND P0, PT, R0, UR8, PT ;  /* 0x0000000800007c0c */ /* 0x000fda000bf05270 */
[----:B------:R-:W-:Y:S05]  /*41f0*/  @P0 BRA `(.L_x_81) ;  /* 0x0000000000580947 */ /* 0x000fea0003800000 */
[----:B------:R-:W2:Y:S02]  /*4200*/  LDS R0, [UR4+0x18] ;  /* 0x00001804ff007984 */ /* 0x000ea40008000800 */
[----:B--2---:R-:W-:-:S04]  /*4210*/  LOP3.LUT R0, R0, UR5, RZ, 0xc0, !PT ;  /* 0x0000000500007c12 */ /* 0x004fc8000f8ec0ff */
[----:B------:R-:W-:-:S13]  /*4220*/  ISETP.NE.AND P0, PT, R0, UR5, PT ;  /* 0x0000000500007c0c */ /* 0x000fda000bf05270 */
[----:B------:R-:W-:Y:S05]  /*4230*/  @P0 BRA `(.L_x_82) ;  /* 0x00000000003c0947 */ /* 0x000fea0003800000 */
[----:B------:R-:W2:Y:S01]  /*4240*/  S2R R2, SR_LANEID ;  /* 0x0000000000027919 */ /* 0x000ea20000000000 */
[----:B------:R-:W-:Y:S01]  /*4250*/  ULOP3.LUT UR8, URZ, UR8, URZ, 0x33, !UPT ;  /* 0x00000008ff087292 */ /* 0x000fe2000f8e33ff */
[----:B------:R-:W-:Y:S02]  /*4260*/  VOTEU.ANY UR7, UPT, PT ;  /* 0x0000000000077886 */ /* 0x000fe400038e0100 */
[----:B------:R-:W-:-:S03]  /*4270*/  UFLO.U32 UR7, UR7 ;  /* 0x00000007000772bd */ /* 0x000fc600080e0000 */
[----:B------:R-:W-:-:S04]  /*4280*/  IMAD.U32 R0, RZ, RZ, UR8 ;  /* 0x00000008ff007e24 */ /* 0x000fc8000f8e00ff */
[----:B------:R3:W1:Y:S02]  /*4290*/  REDUX UR6, R0 ;  /* 0x00000000000673c4 */ /* 0x0006640000000000 */
[----:B------:R1:W-:Y:S01]  /*42a0*/  UTCATOMSWS.AND URZ, UR8 ;  /* 0x0000000800ff79e3 */ /* 0x0003e20008000000 */
[----:B--2---:R-:W-:Y:S02]  /*42b0*/  ISETP.EQ.U32.AND P0, PT, R2, UR7, PT ;  /* 0x0000000702007c0c */ /* 0x004fe4000bf02070 */
[----:B---3--:R-:W-:Y:S02]  /*42c0*/  LOP3.LUT R0, RZ, UR5, RZ, 0x33, !PT ;  /* 0x00000005ff007c12 */ /* 0x008fe4000f8e33ff */
[----:B-1----:R-:W-:Y:S02]  /*42d0*/  MOV R2, UR6 ;  /* 0x0000000600027c02 */ /* 0x002fe40008000f00 */
[----:B------:R-:W1:Y:S07]  /*42e0*/  REDUX UR5, R0 ;  /* 0x00000000000573c4 */ /* 0x000e6e0000000000 */
[----:B------:R2:W-:Y:S01]  /*42f0*/  @P0 ATOMS.AND RZ, [UR4+0x14], R2 ;  /* 0x00001402ffff098c */ /* 0x0005e2000a800004 */
[----:B-1----:R-:W-:-:S05]  /*4300*/  IMAD.U32 R0, RZ, RZ, UR5 ;  /* 0x00000005ff007e24 */ /* 0x002fca000f8e00ff */
[----:B------:R2:W-:Y:S01]  /*4310*/  @P0 ATOMS.AND RZ, [UR4+0x18], R0 ;  /* 0x00001800ffff098c */ /* 0x0005e2000a800004 */
[----:B------:R-:W-:Y:S05]  /*4320*/  BRA `(.L_x_83) ;  /* 0x0000000000147947 */ /* 0x000fea0003800000 */
.L_x_82:
[----:B------:R-:W-:Y:S02]  /*4330*/  MOV R2, 0x4350 ;  /* 0x0000435000027802 */ /* 0x000fe40000000f00 */
[----:B-1--45:R-:W-:Y:S05]  /*4340*/  CALL.REL.NOINC `($__internal_0_$__cuda_sm10x_tcgen05_guardrail_trap_col_being_dealloced_not_returned_by_alloc) ;  /* 0x0000006800087944 */ /* 0x032fea0003c00000 */
[----:B------:R-:W-:Y:S05]  /*4350*/  BRA `(.L_x_83) ;  /* 0x0000000000087947 */ /* 0x000fea0003800000 */
.L_x_81:
[----:B------:R-:W-:Y:S02]  /*4360*/  MOV R2, 0x4380 ;  /* 0x0000438000027802 */ /* 0x000fe40000000f00 */
[----:B-1--45:R-:W-:Y:S05]  /*4370*/  CALL.REL.NOINC `($__internal_2_$__cuda_sm10x_tcgen05_guardrail_trap_unallocated_columns_being_dealloced) ;  /* 0x0000006800147944 */ /* 0x032fea0003c00000 */
.L_x_83:
[----:B------:R-:W-:Y:S01]  /*4380*/  NOP ;  /* 0x0000000000007918 */ /* 0x000fe20000000000 */
[----:B------:R-:W-:Y:S05]  /*4390*/  EXIT ;  /* 0x000000000000794d */ /* 0x000fea0003800000 */
.L_x_65:
[----:B------:R-:W-:-:S09]  /*43a0*/  UISETP.NE.OR UP2, UPT, UR8, 0x3, !UP2 ;  /* 0x000000030800788c */ /* 0x000fd2000d745670 */
[----:B------:R-:W-:Y:S05]  /*43b0*/  BRA.U UP2, `(.L_x_84) ;  /* 0x0000001102087547 */ /* 0x000fea000b800000 */
[----:B------:R-:W1:Y:S01]  /*43c0*/  LDC R0, c[0x0][0xb30] ;  /* 0x0002cc00ff007b82 */ /* 0x000e620000000800 */
[----:B------:R-:W2:Y:S01]  /*43d0*/  LDCU.64 UR8, c[0x0][0x888] ;  /* 0x00011100ff0877ac */ /* 0x000ea20008000a00 */
[----:B------:R-:W-:Y:S02]  /*43e0*/  HFMA2 R27, -RZ, RZ, 0, 0 ;  /* 0x00000000ff1b7431 */ /* 0x000fe400000001ff */
[----:B------:R-:W-:Y:S01]  /*43f0*/  IMAD.MOV.U32 R29, RZ, RZ, 0x1 ;  /* 0x00000001ff1d7424 */ /* 0x000fe200078e00ff */
[----:B------:R-:W-:Y:S01]  /*4400*/  MOV R25, 0x1000 ;  /* 0x0000100000197802 */ /* 0x000fe20000000f00 */
[----:B------:R-:W4:Y:S01]  /*4410*/  LDCU.64 UR4, c[0x0][0x890] ;  /* 0x00011200ff0477ac */ /* 0x000f220008000a00 */
[----:B------:R-:W-:Y:S01]  /*4420*/  IMAD.MOV.U32 R28, RZ, RZ, RZ ;  /* 0x000000ffff1c7224 */ /* 0x000fe200078e00ff */
[----:B------:R-:W3:Y:S01]  /*4430*/  LDC R24, c[0x0][0x370] ;  /* 0x0000dc00ff187b82 */ /* 0x000ee20000000800 */
[----:B------:R-:W-:Y:S01]  /*4440*/  UMOV UR7, 0x400 ;  /* 0x0000040000077882 */ /* 0x000fe20000000000 */
[----:B------:R-:W-:-:S02]  /*4450*/  UPLOP3.LUT UP1, UPT, UPT, UPT, UPT, 0x40, 0x4 ;  /* 0x000000000004789c */ /* 0x000fc40003f2e870 */
[----:B------:R-:W-:-:S04]  /*4460*/  ULEA UR7, UR37, UR7, 0x18 ;  /* 0x0000000725077291 */ /* 0x000fc8000f8ec0ff */
[----:B------:R-:W3:Y:S01]  /*4470*/  LDC R3, c[0x0][0xb0c] ;  /* 0x0002c300ff037b82 */ /* 0x000ee20000000800 */
[----:B------:R-:W-:Y:S02]  /*4480*/  UIADD3 UR13, UPT, UPT, UR7, 0x158, URZ ;  /* 0x00000158070d7890 */ /* 0x000fe4000fffe0ff */
[----:B--2---:R-:W-:Y:S02]  /*4490*/  UISETP.NE.U32.AND UP2, UPT, UR8, URZ, UPT ;  /* 0x000000ff0800728c */ /* 0x004fe4000bf45070 */
[----:B------:R-:W-:Y:S02]  /*44a0*/  UIADD3 UR33, UPT, UPT, UR7, 0x140, URZ ;  /* 0x0000014007217890 */ /* 0x000fe4000fffe0ff */
[----:B----4-:R-:W-:Y:S01]  /*44b0*/  UISETP.NE.U32.AND UP3, UPT, UR4, URZ, UPT ;  /* 0x000000ff0400728c */ /* 0x010fe2000bf65070 */
[----:B------:R-:W2:Y:S01]  /*44c0*/  LDC R18, c[0x0][0xb20] ;  /* 0x0002c800ff127b82 */ /* 0x000ea20000000800 */
[----:B-1----:R-:W-:Y:S01]  /*44d0*/  ISETP.NE.AND P1, PT, R0, 0x1, PT ;  /* 0x000000010000780c */ /* 0x002fe20003f25270 */
[----:B------:R-:W-:-:S02]  /*44e0*/  UISETP.NE.AND.EX UP2, UPT, UR9, URZ, UPT, UP2 ;  /* 0x000000ff0900728c */ /* 0x000fc4000bf45320 */
[----:B------:R-:W-:Y:S02]  /*44f0*/  UIADD3 UR25, UPT, UPT, UR7, 0x148, URZ ;  /* 0x0000014807197890 */ /* 0x000fe4000fffe0ff */
[----:B------:R-:W-:Y:S02]  /*4500*/  UIADD3 UR17, UPT, UPT, UR7, 0x150, URZ ;  /* 0x0000015007117890 */ /* 0x000fe4000fffe0ff */
[----:B------:R-:W1:Y:S01]  /*4510*/  LDC.64 R30, c[0x0][0x348] ;  /* 0x0000d200ff1e7b82 */ /* 0x000e620000000a00 */
[----:B------:R-:W-:Y:S02]  /*4520*/  UPRMT UR13, UR37, 0x654, UR13 ;  /* 0x00000654250d7896 */ /* 0x000fe4000800000d */
[----:B------:R-:W-:-:S05]  /*4530*/  UISETP.NE.AND.EX UP3, UPT, UR5, URZ, UPT, UP3 ;  /* 0x000000ff0500728c */ /* 0x000fca000bf65330 */
[----:B------:R-:W4:Y:S08]  /*4540*/  LDC.64 R16, c[0x0][0xb10] ;  /* 0x0002c400ff107b82 */ /* 0x000f300000000a00 */
[----:B------:R-:W1:Y:S08]  /*4550*/  LDC.64 R6, c[0x0][0xb18] ;  /* 0x0002c600ff067b82 */ /* 0x000e700000000a00 */
[----:B------:R-:W1:Y:S08]  /*4560*/  LDC.64 R4, c[0x0][0xb28] ;  /* 0x0002ca00ff047b82 */ /* 0x000e700000000a00 */
[----:B--23--:R-:W1:Y:S02]  /*4570*/  LDC R19, c[0x0][0x374] ;  /* 0x0000dd00ff137b82 */ /* 0x00ce640000000800 */
.L_x_95:
[C---:B------:R-:W-:Y:S02]  /*4580*/  LEA R0, R28.reuse, UR7, 0x3 ;  /* 0x000000071c007c11 */ /* 0x040fe4000f8e18ff */
[----:B------:R-:W-:Y:S02]  /*4590*/  SHF.L.U32 R2, R27, 0x1f, RZ ;  /* 0x0000001f1b027819 */ /* 0x000fe400000006ff */
[----:B------:R-:W-:Y:S02]  /*45a0*/  LEA R20, R28, UR7, 0x4 ;  /* 0x000000071c147c11 */ /* 0x000fe4000f8e20ff */
[----:B--2---:R-:W2:Y:S02]  /*45b0*/  SYNCS.PHASECHK.TRANS64.TRYWAIT P0, [R0+URZ+0x190], R2 ;  /* 0x00019002000075a7 */ /* 0x004ea400080011ff */
[----:B--2---:R-:W-:Y:S05]  /*45c0*/  @!P0 BRA `(.L_x_85) ;  /* 0x00000060001c8947 */ /* 0x004fea0003800000 */
.L_x_201:
[----:B------:R-:W-:Y:S01]  /*45d0*/  ISETP.GE.AND P0, PT, R40, 0x1, PT ;  /* 0x000000012800780c */ /* 0x000fe20003f06270 */
[----:B------:R-:W3:Y:S01]  /*45e0*/  LDS.128 R20, [R20+0x220] ;  /* 0x0002200014147984 */ /* 0x000ee20000000c00 */
[----:B--2---:R-:W-:Y:S01]  /*45f0*/  VIADD R0, R0, 0x1a0 ;  /* 0x000001a000007836 */ /* 0x004fe20000000000 */
[----:B------:R-:W-:Y:S01]  /*4600*/  @!PT LDS RZ, [RZ] ;  /* 0x00000000fffff984 */ /* 0x000fe20000000800 */
[----:B------:R-:W-:Y:S01]  /*4610*/  @!PT LDS RZ, [RZ] ;  /* 0x00000000fffff984 */ /* 0x000fe20000000800 */
[----:B------:R-:W-:Y:S01]  /*4620*/  @!PT LDS RZ, [RZ] ;  /* 0x00000000fffff984 */ /* 0x000fe20000000800 */
[----:B------:R-:W-:Y:S01]  /*4630*/  @!PT LDS RZ, [RZ] ;  /* 0x00000000fffff984 */ /* 0x000fe20000000800 */
[----:B------:R2:W-:Y:S06]  /*4640*/  MEMBAR.ALL.CTA ;  /* 0x0000000000007992 */ /* 0x0005ec0000008000 */
[----:B--2---:R-:W2:Y:S01]  /*4650*/  FENCE.VIEW.ASYNC.S ;  /* 0x00000000000073c6 */ /* 0x004ea20000000000 */
[----:B------:R-:W-:Y:S04]  /*4660*/  PRMT R0, RZ, 0x654, R0 ;  /* 0x00000654ff007816 */ /* 0x000fe80000000000 */
[----:B--2---:R2:W-:Y:S01]  /*4670*/  SYNCS.ARRIVE.TRANS64.RED.A1T0 RZ, [R0+URZ], RZ ;  /* 0x000000ff00ff79a7 */ /* 0x0045e200081004ff */
[----:B---3--:R-:W-:Y:S11]  /*4680*/  LOP3.LUT P3, RZ, R22, 0x1, RZ, 0xc0, !PT ;  /* 0x0000000116ff7812 */ /* 0x008ff6000786c0ff */
[----:B------:R-:W-:Y:S02]  /*4690*/  @!UPT UIADD3 URZ, UPT, UPT, URZ, URZ, URZ ;  /* 0x000000fffffff290 */ /* 0x000fe4000fffe0ff */
[----:B------:R-:W-:Y:S02]  /*46a0*/  @P3 MOV R11, R20 ;  /* 0x00000014000b3202 */ /* 0x000fe40000000f00 */
[----:B------:R-:W-:Y:S01]  /*46b0*/  @P3 LOP3.LUT R10, R21, 0xffff, RZ, 0xc0, !PT ;  /* 0x0000ffff150a3812 */ /* 0x000fe200078ec0ff */
[----:B--2---:R-:W-:Y:S06]  /*46c0*/  @!P0 BRA `(.L_x_86) ;  /* 0x0000000000a48947 */ /* 0x004fec0003800000 */
[-C--:B-1----:R-:W-:Y:S01]  /*46d0*/  IMAD.HI.U32 R0, R19, R7.reuse, RZ ;  /* 0x0000000713007227 */ /* 0x082fe200078e00ff */
[----:B------:R-:W-:Y:S02]  /*46e0*/  ISETP.NE.AND P0, PT, R6, 0x1, PT ;  /* 0x000000010600780c */ /* 0x000fe40003f05270 */
[----:B------:R-:W-:Y:S01]  /*46f0*/  ISETP.NE.AND P2, PT, R40, 0x1, PT ;  /* 0x000000012800780c */ /* 0x000fe20003f45270 */
[----:B----4-:R-:W-:Y:S01]  /*4700*/  IMAD.HI.U32 R9, R24, R16, RZ ;  /* 0x0000001018097227 */ /* 0x010fe200078e00ff */
[----:B------:R-:W-:Y:S02]  /*4710*/  SHF.R.U32.HI R0, RZ, R18, R0 ;  /* 0x00000012ff007219 */ /* 0x000fe40000011600 */
[----:B------:R-:W-:Y:S01]  /*4720*/  ISETP.NE.AND P4, PT, R3, 0x1, PT ;  /* 0x000000010300780c */ /* 0x000fe20003f85270 */
[----:B------:R-:W-:Y:S01]  /*4730*/  IMAD.HI.U32 R13, R10, R7, RZ ;  /* 0x000000070a0d7227 */ /* 0x000fe200078e00ff */
[----:B------:R-:W-:Y:S02]  /*4740*/  SHF.R.U32.HI R9, RZ, R17, R9 ;  /* 0x00000011ff097219 */ /* 0x000fe40000011609 */
[----:B------:R-:W-:Y:S01]  /*4750*/  SEL R0, R19, R0, !P0 ;  /* 0x0000000013007207 */ /* 0x000fe20004000000 */
[----:B------:R-:W-:Y:S01]  /*4760*/  IMAD.HI.U32 R12, R11, R16, RZ ;  /* 0x000000100b0c7227 */ /* 0x000fe200078e00ff */
[----:B------:R-:W-:Y:S03]  /*4770*/  SEL R9, R24, R9, !P4 ;  /* 0x0000000918097207 */ /* 0x000fe60006000000 */
[-C--:B------:R-:W-:Y:S01]  /*4780*/  IMAD.HI.U32 R8, R0, R4.reuse, RZ ;  /* 0x0000000400087227 */ /* 0x080fe200078e00ff */
[----:B------:R-:W-:Y:S03]  /*4790*/  SHF.R.U32.HI R12, RZ, R17, R12 ;  /* 0x00000011ff0c7219 */ /* 0x000fe6000001160c */
[----:B------:R-:W-:Y:S01]  /*47a0*/  IMAD.HI.U32 R2, R9, R4, RZ ;  /* 0x0000000409027227 */ /* 0x000fe200078e00ff */
[-C--:B------:R-:W-:Y:S02]  /*47b0*/  @P2 SHF.R.U32.HI R0, RZ, R5.reuse, R8 ;  /* 0x00000005ff002219 */ /* 0x080fe40000011608 */
[----:B------:R-:W-:Y:S02]  /*47c0*/  SHF.R.U32.HI R8, RZ, R18, R13 ;  /* 0x00000012ff087219 */ /* 0x000fe4000001160d */
[----:B------:R-:W-:Y:S01]  /*47d0*/  @P2 SHF.R.U32.HI R9, RZ, R5, R2 ;  /* 0x00000005ff092219 */ /* 0x000fe20000011602 */
[----:B------:R-:W-:Y:S01]  /*47e0*/  IMAD R0, R40, R0, RZ ;  /* 0x0000000028007224 */ /* 0x000fe200078e02ff */
[----:B------:R-:W-:Y:S02]  /*47f0*/  SEL R8, R10, R8, !P0 ;  /* 0x000000080a087207 */ /* 0x000fe40004000000 */
[----:B------:R-:W-:Y:S01]  /*4800*/  SEL R2, R11, R12, !P4 ;  /* 0x0000000c0b027207 */ /* 0x000fe20006000000 */
[----:B------:R-:W-:Y:S01]  /*4810*/  IMAD R12, R40, R9, RZ ;  /* 0x00000009280c7224 */ /* 0x000fe200078e02ff */
[C---:B------:R-:W-:Y:S01]  /*4820*/  ISETP.GE.AND P0, PT, R8.reuse, R0, PT ;  /* 0x000000000800720c */ /* 0x040fe20003f06270 */
[----:B------:R-:W-:Y:S03]  /*4830*/  IMAD.HI.U32 R0, R8, R4, RZ ;  /* 0x0000000408007227 */ /* 0x000fe600078e00ff */
[----:B------:R-:W-:Y:S02]  /*4840*/  ISETP.GE.OR P0, PT, R2, R12, P0 ;  /* 0x0000000c0200720c */ /* 0x000fe40000706670 */
[-C--:B------:R-:W-:Y:S04]  /*4850*/  SHF.R.U32.HI R0, RZ, R5.reuse, R0 ;  /* 0x00000005ff007219 */ /* 0x080fe80000011600 */
[----:B------:R-:W-:Y:S05]  /*4860*/  SEL R13, R8, R0, !P2 ;  /* 0x00000000080d7207 */ /* 0x000fea0005000000 */
[----:B------:R-:W-:Y:S02]  /*4870*/  IMAD.MOV R12, RZ, RZ, -R13 ;  /* 0x000000ffff0c7224 */ /* 0x000fe400078e0a0d */
[----:B------:R-:W-:Y:S04]  /*4880*/  @!P0 IMAD.HI.U32 R0, R2, R4, RZ ;  /* 0x0000000402008227 */ /* 0x000fe800078e00ff */
[----:B------:R-:W-:Y:S01]  /*4890*/  IMAD R12, R40, R12, R8 ;  /* 0x0000000c280c7224 */ /* 0x000fe200078e0208 */
[----:B------:R-:W-:Y:S04]  /*48a0*/  @!P0 SHF.R.U32.HI R0, RZ, R5, R0 ;  /* 0x00000005ff008219 */ /* 0x000fe80000011600 */
[----:B------:R-:W-:Y:S04]  /*48b0*/  @!P0 SEL R0, R2, R0, !P2 ;  /* 0x0000000002008207 */ /* 0x000fe80005000000 */
[----:B------:R-:W-:Y:S01]  /*48c0*/  @!P0 IADD3 R13, PT, PT, R13, -R0, RZ ;  /* 0x800000000d0d8210 */ /* 0x000fe20007ffe0ff */
[----:B------:R-:W-:Y:S01]  /*48d0*/  @!P0 IMAD R0, R9, R12, R0 ;  /* 0x0000000c09008224 */ /* 0x000fe200078e0200 */
[----:B------:R-:W-:Y:S01]  /*48e0*/  IADD3 R9, PT, PT, -R8, RZ, RZ ;  /* 0x000000ff08097210 */ /* 0x000fe20007ffe1ff */
[--C-:B------:R-:W-:Y:S02]  /*48f0*/  IMAD.MOV R12, RZ, RZ, -R2.reuse ;  /* 0x000000ffff0c7224 */ /* 0x100fe400078e0a02 */
[----:B------:R-:W-:Y:S02]  /*4900*/  @!P0 IMAD R8, R13, R40, R2 ;  /* 0x000000280d088224 */ /* 0x000fe400078e0202 */
[----:B------:R-:W-:Y:S02]  /*4910*/  @!P0 IMAD.MOV.U32 R2, RZ, RZ, R0 ;  /* 0x000000ffff028224 */ /* 0x000fe400078e0000 */
[----:B------:R-:W-:Y:S02]  /*4920*/  IMAD R11, R3, R12, R11 ;  /* 0x0000000c030b7224 */ /* 0x000fe400078e020b */
[----:B------:R-:W-:Y:S02]  /*4930*/  IMAD R10, R6, R9, R10 ;  /* 0x00000009060a7224 */ /* 0x000fe400078e020a */
[----:B------:R-:W-:Y:S02]  /*4940*/  IMAD R11, R2, R3, R11 ;  /* 0x00000003020b7224 */ /* 0x000fe400078e020b */
[----:B------:R-:W-:Y:S02]  /*4950*/  IMAD R10, R8, R6, R10 ;  /* 0x00000006080a7224 */ /* 0x000fe400078e020a */
.L_x_86:
[----:B------:R-:W-:Y:S05]  /*4960*/  BRA.U UP1, `(.L_x_87) ;  /* 0x0000000101107547 */ /* 0x000fea000b800000 */
[----:B------:R-:W-:Y:S04]  /*4970*/  MOV R2, UR6 ;  /* 0x0000000600027c02 */ /* 0x000fe80008000f00 */
[----:B------:R-:W-:Y:S04]  /*4980*/  SHF.L.U32 R2, R2, 0x1f, RZ ;  /* 0x0000001f02027819 */ /* 0x000fe800000006ff */
[----:B------:R-:W2:Y:S02]  /*4990*/  SYNCS.PHASECHK.TRANS64.TRYWAIT P0, [UR7+0x188], R2 ;  /* 0x00018802ff0075a7 */ /* 0x000ea40008001107 */
[----:B--2---:R-:W-:Y:S05]  /*49a0*/  @!P0 BRA `(.L_x_88) ;  /* 0x0000005c00388947 */ /* 0x004fea0003800000 */
.L_x_87:
[----:B------:R-:W-:Y:S02]  /*49b0*/  R2UR UR35, R15 ;  /* 0x000000000f2372ca */ /* 0x000fe400000e0000 */
[----:B------:R-:W-:Y:S02]  /*49c0*/  R2UR UR34, R14 ;  /* 0x000000000e2272ca */ /* 0x000fe400000e0000 */
[----:B------:R-:W-:Y:S02]  /*49d0*/  ISETP.NE.U32.AND P2, PT, RZ, UR4, PT ;  /* 0x00000004ff007c0c */ /* 0x000fe4000bf45070 */
[----:B------:R-:W-:Y:S02]  /*49e0*/  SHF.L.U32 R14, R29, 0x1f, RZ ;  /* 0x0000001f1d0e7819 */ /* 0x000fe400000006ff */
[----:B------:R-:W-:Y:S05]  /*49f0*/  ISETP.NE.AND.EX P2, PT, RZ, UR5, PT, P2 ;  /* 0x00000005ff007c0c */ /* 0x000fea000bf45320 */
[----:B------:R-:W-:Y:S02]  /*4a00*/  USHF.L.U32 UR35, UR35, 0x6, URZ ;  /* 0x0000000623237899 */ /* 0x000fe400080006ff */
[----:B------:R-:W-:Y:S01]  /*4a10*/  USHF.L.U32 UR34, UR34, 0x8, URZ ;  /* 0x0000000822227899 */ /* 0x000fe200080006ff */
[----:B------:R-:W-:Y:S11]  /*4a20*/  BRA.U !UP3, `(.L_x_89) ;  /* 0x000000010b347547 */ /* 0x000ff6000b800000 */
[----:B------:R-:W-:Y:S01]  /*4a30*/  UPLOP3.LUT UP0, UPT, UPT, UPT, UP2, 0x80, 0x8 ;  /* 0x000000000008789c */ /* 0x000fe20003f0f020 */
[----:B--2---:R-:W-:Y:S02]  /*4a40*/  HFMA2 R0, -RZ, RZ, 0, 5.9604644775390625e-08 ;  /* 0x00000001ff007431 */ /* 0x004fe400000001ff */
[----:B------:R-:W-:Y:S03]  /*4a50*/  IMAD.MOV.U32 R96, RZ, RZ, 0x1 ;  /* 0x00000001ff607424 */ /* 0x000fe600078e00ff */
[----:B------:R-:W-:Y:S05]  /*4a60*/  PLOP3.LUT P0, PT, PT, PT, UP0, 0x80, 0x8 ;  /* 0x000000000008781c */ /* 0x000fea0003f0f008 */
[----:B------:R-:W2:Y:S01]  /*4a70*/  @UP0 LDCU.64 UR10, c[0x0][0x888] ;  /* 0x00011100ff0a07ac */ /* 0x000ea20008000a00 */
[----:B------:R-:W-:Y:S07]  /*4a80*/  @UP0 UIMAD UR8, UR36, UR4, URZ ;  /* 0x00000004240802a4 */ /* 0x000fee000f8e02ff */
[----:B------:R-:W-:Y:S01]  /*4a90*/  @!P0 PRMT R96, R0, 0x7610, R96 ;  /* 0x0000761000608816 */ /* 0x000fe20000000060 */
[----:B--2---:R-:W-:Y:S03]  /*4aa0*/  @UP0 UIMAD.WIDE UR10, UR8, 0x4, UR10 ;  /* 0x00000004080a08a5 */ /* 0x004fe6000f8e020a */
[----:B------:R-:W2:Y:S03]  /*4ab0*/  @!UP0 LDCU UR8, c[0x0][0x880] ;  /* 0x00011000ff0887ac */ /* 0x000ea60008000800 */
[----:B------:R-:W-:Y:S01]  /*4ac0*/  IMAD.U32 R8, RZ, RZ, UR10 ;  /* 0x0000000aff087e24 */ /* 0x000fe2000f8e00ff */
[----:B------:R-:W-:Y:S05]  /*4ad0*/  MOV R9, UR11 ;  /* 0x0000000b00097c02 */ /* 0x000fea0008000f00 */
[----:B-----5:R3:W5:Y:S02]  /*4ae0*/  @P0 LDG.E R49, desc[UR46][R8.64] ;  /* 0x0000002e08310981 */ /* 0x020764000c1e1900 */
[----:B--23--:R-:W-:Y:S07]  /*4af0*/  @!P0 IMAD.U32 R49, RZ, RZ, UR8 ;  /* 0x00000008ff318e24 */ /* 0x00cfee000f8e00ff */
.L_x_89:
[----:B-----5:R-:W-:Y:S01]  /*4b00*/  @!P2 FSETP.EQ.AND P0, PT, R49, RZ, PT ;  /* 0x000000ff3100a20b */ /* 0x020fe20003f02000 */
[----:B------:R-:W-:Y:S01]  /*4b10*/  @!UPT UIADD3 URZ, UPT, UPT, URZ, URZ, URZ ;  /* 0x000000fffffff290 */ /* 0x000fe2000fffe0ff */
[----:B------:R-:W-:Y:S11]  /*4b20*/  @!P2 BRA `(.L_x_90) ;  /* 0x000000000014a947 */ /* 0x000ff60003800000 */
[----:B------:R-:W-:Y:S02]  /*4b30*/  LOP3.LUT P2, RZ, R96, 0xff, RZ, 0xc0, !PT ;  /* 0x000000ff60ff7812 */ /* 0x000fe4000784c0ff */
[----:B------:R-:W-:Y:S04]  /*4b40*/  PLOP3.LUT P0, PT, PT, PT, UP0, 0x80, 0x8 ;  /* 0x000000000008781c */ /* 0x000fe80003f0f008 */
[----:B------:R-:W-:Y:S07]  /*4b50*/  PLOP3.LUT P0, PT, P0, PT, PT, 0x8, 0x80 ;  /* 0x000000000080781c */ /* 0x000fee000070e170 */
[----:B------:R-:W-:Y:S11]  /*4b60*/  @P2 FSETP.EQ.AND P0, PT, R49, RZ, PT ;  /* 0x000000ff3100220b */ /* 0x000ff60003f02000 */
[----:B------:R-:W-:Y:S02]  /*4b70*/  @!UPT UIADD3 URZ, UPT, UPT, URZ, URZ, URZ ;  /* 0x000000fffffff290 */ /* 0x000fe4000fffe0ff */
.L_x_90:
[----:B------:R-:W3:Y:S01]  /*4b80*/  SYNCS.PHASECHK.TRANS64.TRYWAIT P2, [UR7+0x160], R14 ;  /* 0x0001600eff0075a7 */ /* 0x000ee20008041107 */
[----:B------:R-:W-:Y:S04]  /*4b90*/  ELECT P4, URZ, PT ;  /* 0x0000000000ff782f */ /* 0x000fe80003880000 */
[----:B------:R-:W-:Y:S11]  /*4ba0*/  PLOP3.LUT P4, PT, P0, P4, PT, 0xf2, 0x2f ;  /* 0x00000000002f781c */ /* 0x000ff60000789e72 */
[----:B------:R-:W-:Y:S02]  /*4bb0*/  @!UPT UIADD3 URZ, UPT, UPT, URZ, URZ, URZ ;  /* 0x000000fffffff290 */ /* 0x000fe4000fffe0ff */
[----:B-1----:R-:W-:Y:S05]  /*4bc0*/  @!P4 IADD3 R8, P0, PT, R30, 0x580, RZ ;  /* 0x000005801e08c810 */ /* 0x002fea0007f1e0ff */
[----:B--2---:R-:W-:Y:S01]  /*4bd0*/  @!P4 IMAD.X R2, RZ, RZ, R31, P0 ;  /* 0x000000ffff02c224 */ /* 0x004fe200000e061f */
[----:B---3--:R-:W-:Y:S07]  /*4be0*/  @!P2 BRA `(.L_x_91) ;  /* 0x0000005800c0a947 */ /* 0x008fee0003800000 */
.L_x_204:
[----:B------:R-:W-:Y:S01]  /*4bf0*/  @!P4 R2UR UR8, R2 ;  /* 0x000000000208c2ca */ /* 0x000fe200000e0000 */
[----:B------:R-:W-:Y:S01]  /*4c00*/  VOTEU.ALL UP1, P4 ;  /* 0x0000000000ff7886 */ /* 0x000fe20002020000 */
[----:B------:R-:W-:Y:S01]  /*4c10*/  @!P4 R2UR UR9, R8 ;  /* 0x000000000809c2ca */ /* 0x000fe200000e0000 */
[----:B-1----:R-:W-:Y:S01]  /*4c20*/  @!P4 IMAD.MOV.U32 R0, RZ, RZ, 0x1000 ;  /* 0x00001000ff00c424 */ /* 0x002fe200078e00ff */
[----:B------:R-:W-:Y:S01]  /*4c30*/  UMOV UR10, 0x0 ;  /* 0x00000000000a7882 */ /* 0x000fe20000000000 */
[----:B------:R-:W-:Y:S01]  /*4c40*/  UMOV UR11, 0x10000000 ;  /* 0x10000000000b7882 */ /* 0x000fe20000000000 */
[----:B------:R-:W-:Y:S01]  /*4c50*/  @!UP1 UIADD3 UR32, UPT, UPT, UR7, 0x400, URZ ;  /* 0x0000040007209890 */ /* 0x000fe2000fffe0ff */
[----:B------:R-:W-:Y:S06]  /*4c60*/  VOTEU.ALL UP1, P4 ;  /* 0x0000000000ff7886 */ /* 0x000fec0002020000 */
[----:B------:R-:W-:Y:S01]  /*4c70*/  IMAD.U32 R9, RZ, RZ, UR8 ;  /* 0x00000008ff097e24 */ /* 0x000fe2000f8e00ff */
[----:B------:R-:W-:Y:S01]  /*4c80*/  UPRMT UR8, UR37, 0x654, UR33 ;  /* 0x0000065425087896 */ /* 0x000fe20008000021 */
[----:B------:R-:W-:Y:S03]  /*4c90*/  IMAD.U32 R8, RZ, RZ, UR9 ;  /* 0x00000009ff087e24 */ /* 0x000fe6000f8e00ff */
[----:B------:R-:W-:Y:S02]  /*4ca0*/  @!P4 R2UR UR15, R9 ;  /* 0x00000000090fc2ca */ /* 0x000fe400000e0000 */
[----:B------:R-:W-:Y:S02]  /*4cb0*/  @!P4 R2UR UR14, R8 ;  /* 0x00000000080ec2ca */ /* 0x000fe400000e0000 */
[----:B------:R-:W-:Y:S05]  /*4cc0*/  @!P4 IADD3 R8, P0, PT, R30, 0x580, RZ ;  /* 0x000005801e08c810 */ /* 0x000fea0007f1e0ff */
[----:B------:R-:W-:Y:S06]  /*4cd0*/  @!P4 IMAD.X R2, RZ, RZ, R31, P0 ;  /* 0x000000ffff02c224 */ /* 0x000fec00000e061f */
[----:B------:R1:W-:Y:S01]  /*4ce0*/  @!UP1 UTMALDG.3D [UR32], [UR14], desc[UR10] ;  /* 0x00000a200e0095b4 */ /* 0x0003e20008011000 */
[----:B------:R1:W-:Y:S01]  /*4cf0*/  @!P4 SYNCS.ARRIVE.TRANS64.RED.A0TR RZ, [UR7+0x140], R0 ;  /* 0x00014000ffffc9a7 */ /* 0x0003e20008300407 */
[----:B------:R-:W-:Y:S01]  /*4d00*/  SYNCS.ARRIVE.TRANS64.RED.A1T0 RZ, [UR8], RZ ;  /* 0x000000ffffff79a7 */ /* 0x000fe20008100408 */
[----:B------:R-:W2:Y:S02]  /*4d10*/  SYNCS.PHASECHK.TRANS64.TRYWAIT P2, [UR7+0x168], R14 ;  /* 0x0001680eff0075a7 */ /* 0x000ea40008041107 */
[----:B-12---:R-:W-:Y:S05]  /*4d20*/  @!P2 BRA `(.L_x_92) ;  /* 0x000000580088a947 */ /* 0x006fea0003800000 */
.L_x_206:
[----:B------:R-:W-:Y:S01]  /*4d30*/  @!P4 R2UR UR8, R2 ;  /* 0x000000000208c2ca */ /* 0x000fe200000e0000 */
[----:B------:R-:W-:Y:S01]  /*4d40*/  VOTEU.ALL UP1, P4 ;  /* 0x0000000000ff7886 */ /* 0x000fe20002020000 */
[----:B------:R-:W-:Y:S01]  /*4d50*/  @!P4 R2UR UR9, R8 ;  /* 0x000000000809c2ca */ /* 0x000fe200000e0000 */
[----:B-1----:R-:W-:Y:S01]  /*4d60*/  @!P4 IMAD.MOV.U32 R0, RZ, RZ, 0x1000 ;  /* 0x00001000ff00c424 */ /* 0x002fe200078e00ff */
[----:B------:R-:W-:Y:S01]  /*4d70*/  UMOV UR10, 0x0 ;  /* 0x00000000000a7882 */ /* 0x000fe20000000000 */
[----:B------:R-:W-:Y:S01]  /*4d80*/  UMOV UR11, 0x10000000 ;  /* 0x10000000000b7882 */ /* 0x000fe20000000000 */
[----:B------:R-:W-:Y:S02]  /*4d90*/  @!UP1 UIADD3 UR26, UPT, UPT, UR34, 0x40, URZ ;  /* 0x00000040221a9890 */ /* 0x000fe4000fffe0ff */
[----:B------:R-:W-:Y:S01]  /*4da0*/  @!UP1 UIADD3 UR24, UPT, UPT, UR7, 0x1400, URZ ;  /* 0x0000140007189890 */ /* 0x000fe2000fffe0ff */
[----:B------:R-:W-:Y:S01]  /*4db0*/  VOTEU.ALL UP1, P4 ;  /* 0x0000000000ff7886 */ /* 0x000fe20002020000 */
[----:B------:R-:W-:Y:S01]  /*4dc0*/  UMOV UR27, UR35 ;  /* 0x00000023001b7c82 */ /* 0x000fe20008000000 */
[----:B------:R-:W-:Y:S02]  /*4dd0*/  UMOV UR28, UR36 ;  /* 0x00000024001c7c82 */ /* 0x000fe40008000000 */
        /* <DEDUP_REMOVED lines=12> */
.L_x_208:
[----:B------:R-:W2:Y:S01]  /*4ea0*/  LDC.64 R12, c[0x0][0xb18] ;  /* 0x0002c600ff0c7b82 */ /* 0x000ea20000000a00 */
[----:B------:R-:W-:Y:S01]  /*4eb0*/  @!P4 R2UR UR8, R2 ;  /* 0x000000000208c2ca */ /* 0x000fe200000e0000 */
[----:B------:R-:W-:Y:S01]  /*4ec0*/  VOTEU.ALL UP1, P4 ;  /* 0x0000000000ff7886 */ /* 0x000fe20002020000 */
[----:B------:R-:W-:Y:S01]  /*4ed0*/  @!P4 R2UR UR9, R8 ;  /* 0x000000000809c2ca */ /* 0x000fe200000e0000 */
[----:B-1----:R-:W-:Y:S01]  /*4ee0*/  @!P4 IMAD.MOV.U32 R0, RZ, RZ, 0x1000 ;  /* 0x00001000ff00c424 */ /* 0x002fe200078e00ff */
[----:B------:R-:W-:Y:S03]  /*4ef0*/  UMOV UR10, 0x0 ;  /* 0x00000000000a7882 */ /* 0x000fe60000000000 */
[----:B------:R-:W1:Y:S01]  /*4f00*/  @!P1 LDC R2, c[0x0][0xb0c] ;  /* 0x0002c300ff029b82 */ /* 0x000e620000000800 */
[----:B------:R-:W-:Y:S01]  /*4f10*/  @!UP1 UIADD3 UR18, UPT, UPT, UR34, 0x80, URZ ;  /* 0x0000008022129890 */ /* 0x000fe2000fffe0ff */
[----:B------:R-:W-:Y:S01]  /*4f20*/  @P3 SHF.R.U32.HI R26, RZ, 0x10, R21 ;  /* 0x00000010ff1a3819 */ /* 0x000fe20000011615 */
[----:B------:R-:W-:Y:S01]  /*4f30*/  @!UP1 UIADD3 UR16, UPT, UPT, UR7, 0x2400, URZ ;  /* 0x0000240007109890 */ /* 0x000fe2000fffe0ff */
[----:B------:R-:W-:Y:S01]  /*4f40*/  VIADD R28, R28, 0x1 ;  /* 0x000000011c1c7836 */ /* 0x000fe20000000000 */
[----:B------:R-:W-:Y:S01]  /*4f50*/  VOTEU.ALL UP1, P4 ;  /* 0x0000000000ff7886 */ /* 0x000fe20002020000 */
[----:B------:R-:W-:Y:S01]  /*4f60*/  UMOV UR11, 0x10000000 ;  /* 0x10000000000b7882 */ /* 0x000fe20000000000 */
[----:B------:R-:W-:Y:S01]  /*4f70*/  UMOV UR19, UR35 ;  /* 0x0000002300137c82 */ /* 0x000fe20008000000 */
[----:B------:R-:W-:Y:S01]  /*4f80*/  IMAD.U32 R9, RZ, RZ, UR8 ;  /* 0x00000008ff097e24 */ /* 0x000fe2000f8e00ff */
[----:B------:R-:W-:Y:S01]  /*4f90*/  UMOV UR20, UR36 ;  /* 0x0000002400147c82 */ /* 0x000fe20008000000 */
[----:B------:R-:W-:Y:S01]  /*4fa0*/  IMAD.U32 R8, RZ, RZ, UR9 ;  /* 0x00000009ff087e24 */ /* 0x000fe2000f8e00ff */
[----:B------:R-:W-:Y:S02]  /*4fb0*/  UPRMT UR8, UR37, 0x654, UR17 ;  /* 0x0000065425087896 */ /* 0x000fe40008000011 */
[----:B------:R-:W-:Y:S02]  /*4fc0*/  @!P4 R2UR UR15, R9 ;  /* 0x00000000090fc2ca */ /* 0x000fe400000e0000 */
[----:B------:R-:W-:Y:S02]  /*4fd0*/  @!P4 R2UR UR14, R8 ;  /* 0x00000000080ec2ca */ /* 0x000fe400000e0000 */
[----:B------:R-:W3:Y:S11]  /*4fe0*/  LDC.64 R8, c[0x0][0xb10] ;  /* 0x0002c400ff087b82 */ /* 0x000ef60000000a00 */
[----:B------:R1:W-:Y:S01]  /*4ff0*/  @!UP1 UTMALDG.3D [UR16], [UR14], desc[UR10] ;  /* 0x00000a100e0095b4 */ /* 0x0003e20008011000 */
[----:B------:R5:W-:Y:S01]  /*5000*/  @!P4 SYNCS.ARRIVE.TRANS64.RED.A0TR RZ, [UR7+0x150], R0 ;  /* 0x00015000ffffc9a7 */ /* 0x000be20008300407 */
[C---:B---3--:R-:W-:Y:S01]  /*5010*/  @!P1 IMAD.HI.U32 R8, R11.reuse, R8, RZ ;  /* 0x000000080b089227 */ /* 0x048fe200078e00ff */
[----:B--2---:R-:W-:Y:S02]  /*5020*/  @!P1 ISETP.NE.AND P0, PT, R12, 0x1, PT ;  /* 0x000000010c00980c */ /* 0x004fe40003f05270 */
[----:B-1----:R-:W-:Y:S01]  /*5030*/  @!P1 ISETP.NE.AND P2, PT, R2, 0x1, PT ;  /* 0x000000010200980c */ /* 0x002fe20003f45270 */
[----:B------:R-:W-:Y:S01]  /*5040*/  SYNCS.ARRIVE.TRANS64.RED.A1T0 RZ, [UR8], RZ ;  /* 0x000000ffffff79a7 */ /* 0x000fe20008100408 */
[C---:B------:R-:W-:Y:S01]  /*5050*/  @!P1 IMAD.HI.U32 R13, R10.reuse, R13, RZ ;  /* 0x0000000d0a0d9227 */ /* 0x040fe200078e00ff */
[----:B------:R-:W-:Y:S04]  /*5060*/  @!P1 SHF.R.U32.HI R8, RZ, R9, R8 ;  /* 0x00000009ff089219 */ /* 0x000fe80000011608 */
[----:B------:R-:W-:Y:S01]  /*5070*/  @!P1 SEL R8, R11, R8, !P2 ;  /* 0x000000080b089207 */ /* 0x000fe20005000000 */
[----:B------:R-:W1:Y:S01]  /*5080*/  SYNCS.PHASECHK.TRANS64.TRYWAIT P5, [UR7+0x178], R14 ;  /* 0x0001780eff0075a7 */ /* 0x000e6200080a1107 */
[----:B-----5:R-:W2:Y:S02]  /*5090*/  @!P1 LDC R0, c[0x0][0xb20] ;  /* 0x0002c800ff009b82 */ /* 0x020ea40000000800 */
[----:B--2---:R-:W-:Y:S04]  /*50a0*/  @!P1 SHF.R.U32.HI R0, RZ, R0, R13 ;  /* 0x00000000ff009219 */ /* 0x004fe8000001160d */
[----:B------:R-:W-:Y:S05]  /*50b0*/  @!P1 SEL R9, R10, R0, !P0 ;  /* 0x000000000a099207 */ /* 0x000fea0004000000 */
[----:B------:R-:W-:Y:S02]  /*50c0*/  @!P1 IMAD.IADD R0, R9, 0x1, -R8 ;  /* 0x0000000109009824 */ /* 0x000fe400078e0a08 */
[----:B------:R-:W-:Y:S02]  /*50d0*/  @!P1 IMAD.IADD R8, R8, 0x1, -R9 ;  /* 0x0000000108089824 */ /* 0x000fe400078e0a09 */
[----:B------:R-:W-:Y:S02]  /*50e0*/  @!P1 IMAD R11, R0, R2, R11 ;  /* 0x00000002000b9224 */ /* 0x000fe400078e020b */
[----:B------:R-:W-:Y:S01]  /*50f0*/  @!P1 IMAD R10, R8, R12, R10 ;  /* 0x0000000c080a9224 */ /* 0x000fe200078e020a */
[----:B-1----:R-:W-:Y:S06]  /*5100*/  @!P5 BRA `(.L_x_94) ;  /* 0x0000005400c0d947 */ /* 0x002fec0003800000 */
.L_x_210:
[----:B------:R-:W-:Y:S01]  /*5110*/  @!P4 IADD3 R2, P0, PT, R30, 0x580, RZ ;  /* 0x000005801e02c810 */ /* 0x000fe20007f1e0ff */
[----:B------:R-:W-:Y:S01]  /*5120*/  VOTEU.ALL UP1, P4 ;  /* 0x0000000000ff7886 */ /* 0x000fe20002020000 */
[----:B------:R-:W-:Y:S01]  /*5130*/  UMOV UR18, 0x0 ;  /* 0x0000000000127882 */ /* 0x000fe20000000000 */
[----:B------:R-:W-:Y:S01]  /*5140*/  UMOV UR19, 0x10000000 ;  /* 0x1000000000137882 */ /* 0x000fe20000000000 */
[----:B------:R-:W-:Y:S01]  /*5150*/  @!P4 R2UR UR9, R2 ;  /* 0x000000000209c2ca */ /* 0x000fe200000e0000 */
[----:B-1----:R-:W-:Y:S01]  /*5160*/  @!P4 IMAD.X R0, RZ, RZ, R31, P0 ;  /* 0x000000ffff00c224 */ /* 0x002fe200000e061f */
[----:B------:R-:W-:Y:S01]  /*5170*/  @!UP1 UIADD3 UR10, UPT, UPT, UR34, 0xc0, URZ ;  /* 0x000000c0220a9890 */ /* 0x000fe2000fffe0ff */
[----:B------:R-:W-:Y:S01]  /*5180*/  ISETP.NE.AND P0, PT, R28, 0x2, PT ;  /* 0x000000021c00780c */ /* 0x000fe20003f05270 */
[----:B------:R-:W-:Y:S01]  /*5190*/  UMOV UR11, UR35 ;  /* 0x00000023000b7c82 */ /* 0x000fe20008000000 */
[----:B------:R-:W-:Y:S01]  /*51a0*/  UMOV UR12, UR36 ;  /* 0x00000024000c7c82 */ /* 0x000fe20008000000 */
[----:B------:R-:W-:Y:S01]  /*51b0*/  @!P4 R2UR UR8, R0 ;  /* 0x000000000008c2ca */ /* 0x000fe200000e0000 */
[----:B------:R-:W-:Y:S01]  /*51c0*/  IMAD.IADD R14, R10, 0x1, R94 ;  /* 0x000000010a0e7824 */ /* 0x000fe200078e025e */
[----:B------:R-:W-:Y:S01]  /*51d0*/  @P3 R2UR UR36, R26 ;  /* 0x000000001a2432ca */ /* 0x000fe200000e0000 */
[----:B------:R-:W-:Y:S01]  /*51e0*/  IMAD.IADD R15, R11, 0x1, R95 ;  /* 0x000000010b0f7824 */ /* 0x000fe200078e025f */
[----:B------:R-:W-:Y:S02]  /*51f0*/  SEL R0, RZ, 0x1, P0 ;  /* 0x00000001ff007807 */ /* 0x000fe40000000000 */
[----:B------:R-:W-:Y:S01]  /*5200*/  LOP3.LUT R29, R29, 0x1, RZ, 0x3c, !PT ;  /* 0x000000011d1d7812 */ /* 0x000fe200078e3cff */
[----:B------:R-:W-:Y:S01]  /*5210*/  IMAD.U32 R8, RZ, RZ, UR9 ;  /* 0x00000009ff087e24 */ /* 0x000fe2000f8e00ff */
[----:B------:R-:W-:Y:S01]  /*5220*/  @!UP1 UIADD3 UR9, UPT, UPT, UR7, 0x158, URZ ;  /* 0x0000015807099890 */ /* 0x000fe2000fffe0ff */
[----:B------:R-:W-:Y:S02]  /*5230*/  LOP3.LUT R27, R27, R0, RZ, 0x3c, !PT ;  /* 0x000000001b1b7212 */ /* 0x000fe400078e3cff */
[----:B------:R-:W-:Y:S02]  /*5240*/  SEL R28, R28, RZ, P0 ;  /* 0x000000ff1c1c7207 */ /* 0x000fe40000000000 */
[----:B------:R-:W-:Y:S01]  /*5250*/  IMAD.U32 R9, RZ, RZ, UR8 ;  /* 0x00000008ff097e24 */ /* 0x000fe2000f8e00ff */
[----:B------:R-:W-:Y:S01]  /*5260*/  @!P4 R2UR UR14, R8 ;  /* 0x00000000080ec2ca */ /* 0x000fe200000e0000 */
[----:B------:R-:W-:Y:S01]  /*5270*/  @!UP1 UIADD3 UR8, UPT, UPT, UR7, 0x3400, URZ ;  /* 0x0000340007089890 */ /* 0x000fe2000fffe0ff */
[----:B------:R-:W-:Y:S02]  /*5280*/  VOTEU.ALL UP1, P4 ;  /* 0x0000000000ff7886 */ /* 0x000fe40002020000 */
[----:B------:R-:W-:Y:S11]  /*5290*/  @!P4 R2UR UR15, R9 ;  /* 0x00000000090fc2ca */ /* 0x000ff600000e0000 */
[----:B------:R-:W-:Y:S02]  /*52a0*/  @!UPT UIADD3 URZ, UPT, UPT, URZ, URZ, URZ ;  /* 0x000000fffffff290 */ /* 0x000fe4000fffe0ff */
[----:B------:R2:W-:Y:S01]  /*52b0*/  @!UP1 UTMALDG.3D [UR8], [UR14], desc[UR18] ;  /* 0x000012080e0095b4 */ /* 0x0005e20008011000 */
[----:B------:R2:W-:Y:S01]  /*52c0*/  @!P4 SYNCS.ARRIVE.TRANS64.RED.A0TR RZ, [UR7+0x158], R25 ;  /* 0x00015819ffffc9a7 */ /* 0x0005e20008300407 */
[----:B------:R-:W-:Y:S01]  /*52d0*/  UPLOP3.LUT UP1, UPT, UPT, UPT, UPT, 0x80, 0x8 ;  /* 0x000000000008789c */ /* 0x000fe20003f2f070 */
[----:B------:R-:W-:Y:S01]  /*52e0*/  SYNCS.ARRIVE.TRANS64.RED.A1T0 RZ, [UR13], RZ ;  /* 0x000000ffffff79a7 */ /* 0x000fe2000810040d */
[----:B------:R-:W-:Y:S09]  /*52f0*/  @P3 BRA `(.L_x_95) ;  /* 0xfffffff000a03947 */ /* 0x000ff2000383ffff */
[----:B------:R-:W-:-:S04]  /*5300*/  SHF.L.U32 R2, R29, 0x1f, RZ ;  /* 0x0000001f1d027819 */ /* 0x000fc800000006ff */
[----:B------:R-:W1:Y:S02]  /*5310*/  SYNCS.PHASECHK.TRANS64.TRYWAIT P0, [UR7+0x160], R2 ;  /* 0x00016002ff0075a7 */ /* 0x000e640008001107 */
[----:B-1----:R-:W-:Y:S05]  /*5320*/  @!P0 BRA `(.L_x_96) ;  /* 0x0000005400508947 */ /* 0x002fea0003800000 */
.L_x_212:
[----:B------:R-:W3:Y:S02]  /*5330*/  SYNCS.PHASECHK.TRANS64.TRYWAIT P0, [UR7+0x168], R2 ;  /* 0x00016802ff0075a7 */ /* 0x000ee40008001107 */
[----:B---3--:R-:W-:Y:S05]  /*5340*/  @!P0 BRA `(.L_x_97) ;  /* 0x0000005400608947 */ /* 0x008fea0003800000 */
.L_x_214:
[----:B------:R-:W3:Y:S02]  /*5350*/  SYNCS.PHASECHK.TRANS64.TRYWAIT P0, [UR7+0x170], R2 ;  /* 0x00017002ff0075a7 */ /* 0x000ee40008001107 */
[----:B---3--:R-:W-:Y:S05]  /*5360*/  @!P0 BRA `(.L_x_98) ;  /* 0x0000005400708947 */ /* 0x008fea0003800000 */
.L_x_216:
[----:B-1----:R-:W-:-:S07]  /*5370*/  MOV R0, UR7 ;  /* 0x0000000700007c02 */ /* 0x002fce0008000f00 */
.L_x_99:
[----:B-1----:R-:W-:-:S04]  /*5380*/  SHF.L.U32 R2, R29, 0x1f, RZ ;  /* 0x0000001f1d027819 */ /* 0x002fc800000006ff */
[----:B------:R1:W3:Y:S03]  /*5390*/  SYNCS.PHASECHK.TRANS64.TRYWAIT P0, [R0+URZ+0x178], R2 ;  /* 0x00017802000075a7 */ /* 0x0002e600080011ff */
[----:B---3--:R-:W-:Y:S05]  /*53a0*/  @!P0 NANOSLEEP.SYNCS 0x989680 ;  /* 0x009896800000895d */ /* 0x008fea0003900000 */
[----:B------:R-:W3:Y:S02]  /*53b0*/  @!P0 SYNCS.PHASECHK.TRANS64 P0, [R0+URZ+0x178], R2 ;  /* 0x00017802000085a7 */ /* 0x000ee400080010ff */
[----:B--23--:R-:W-:Y:S05]  /*53c0*/  @P0 EXIT ;  /* 0x000000000000094d */ /* 0x00cfea0003800000 */
[----:B------:R-:W-:Y:S05]  /*53d0*/  BRA `(.L_x_99) ;  /* 0xfffffffc00e87947 */ /* 0x000fea000383ffff */
.L_x_84:
[----:B------:R-:W-:-:S06]  /*53e0*/  UISETP.GE.AND UP1, UPT, UR8, 0x4, UPT ;  /* 0x000000040800788c */ /* 0x000fcc000bf26270 */
[----:B------:R-:W-:-:S13]  /*53f0*/  PLOP3.LUT P0, PT, PT, PT, UP1, 0x80, 0x8 ;  /* 0x000000000008781c */ /* 0x000fda0003f0f018 */
[----:B------:R-:W-:Y:S05]  /*5400*/  @!P0 EXIT ;  /* 0x000000000000894d */ /* 0x000fea0003800000 */
[----:B------:R-:W-:Y:S01]  /*5410*/  BAR.SYNC.DEFER_BLOCKING 0x6, 0xa0 ;  /* 0x0182800000007b1d */ /* 0x000fe20000010000 */
[C---:B------:R-:W-:Y:S01]  /*5420*/  IMAD.SHL.U32 R3, R108.reuse, 0x40, RZ ;  /* 0x000000406c037824 */ /* 0x040fe200078e00ff */
[C---:B------:R-:W-:Y:S01]  /*5430*/  LOP3.LUT R110, R108.reuse, 0x60, RZ, 0xc0, !PT ;  /* 0x000000606c6e7812 */ /* 0x040fe200078ec0ff */
[C---:B------:R-:W-:Y:S01]  /*5440*/  IMAD.SHL.U32 R100, R108.reuse, 0x20, RZ ;  /* 0x000000206c647824 */ /* 0x040fe200078e00ff */
[----:B------:R-:W-:Y:S01]  /*5450*/  CS2R R106, SRZ ;  /* 0x00000000006a7805 */ /* 0x000fe2000001ff00 */
[C---:B------:R-:W-:Y:S01]  /*5460*/  IMAD.SHL.U32 R4, R108.reuse, 0x2, RZ ;  /* 0x000000026c047824 */ /* 0x040fe200078e00ff */
[----:B------:R-:W-:Y:S02]  /*5470*/  UMOV UR49, 0x400 ;  /* 0x0000040000317882 */ /* 0x000fe40000000000 */
[----:B------:R-:W1:Y:S01]  /*5480*/  LDC R99, c[0x0][0x370] ;  /* 0x0000dc00ff637b82 */ /* 0x000e620000000800 */
[----:B------:R-:W-:Y:S01]  /*5490*/  ULEA UR49, UR37, UR49, 0x18 ;  /* 0x0000003125317291 */ /* 0x000fe2000f8ec0ff */
[----:B------:R-:W-:Y:S01]  /*54a0*/  LOP3.LUT R2, R3, 0x180, RZ, 0xc0, !PT ;  /* 0x0000018003027812 */ /* 0x000fe200078ec0ff */
[----:B------:R-:W-:Y:S01]  /*54b0*/  IMAD.U32 R46, R108, 0x10000, RZ ;  /* 0x000100006c2e7824 */ /* 0x000fe200078e00ff */
[----:B------:R-:W-:Y:S01]  /*54c0*/  LOP3.LUT R100, R100, 0xc00, RZ, 0xc0, !PT ;  /* 0x00000c0064647812 */ /* 0x000fe200078ec0ff */
[----:B------:R-:W-:Y:S01]  /*54d0*/  UIADD3 UR4, UPT, UPT, UR49, 0x4400, URZ ;  /* 0x0000440031047890 */ /* 0x000fe2000fffe0ff */
[----:B------:R-:W-:Y:S01]  /*54e0*/  LOP3.LUT R4, R2, 0x20, R4, 0xf8, !PT ;  /* 0x0000002002047812 */ /* 0x000fe200078ef804 */
[----:B------:R-:W-:Y:S01]  /*54f0*/  IMAD.SHL.U32 R2, R108, 0x8, RZ ;  /* 0x000000086c027824 */ /* 0x000fe200078e00ff */
[----:B------:R-:W2:Y:S01]  /*5500*/  LDC R42, c[0x0][0xb0c] ;  /* 0x0002c300ff2a7b82 */ /* 0x000ea20000000800 */
[----:B------:R-:W-:Y:S01]  /*5510*/  LOP3.LUT R100, R100, 0x40, R3, 0xf8, !PT ;  /* 0x0000004064647812 */ /* 0x000fe200078ef803 */
[----:B------:R-:W-:Y:S01]  /*5520*/  IMAD.MOV.U32 R45, RZ, RZ, RZ ;  /* 0x000000ffff2d7224 */ /* 0x000fe200078e00ff */
[----:B------:R-:W-:Y:S01]  /*5530*/  LOP3.LUT R46, R46, 0x600000, RZ, 0xc0, !PT ;  /* 0x006000002e2e7812 */ /* 0x000fe200078ec0ff */
[----:B------:R-:W-:Y:S01]  /*5540*/  IMAD.MOV.U32 R112, RZ, RZ, RZ ;  /* 0x000000ffff707224 */ /* 0x000fe200078e00ff */
[----:B------:R-:W-:-:S02]  /*5550*/  LOP3.LUT R108, R108, 0x2, RZ, 0xc0, !PT ;  /* 0x000000026c6c7812 */ /* 0x000fc400078ec0ff */
[----:B------:R-:W-:Y:S02]  /*5560*/  CS2R R104, SRZ ;  /* 0x0000000000687805 */ /* 0x000fe4000001ff00 */
[----:B------:R-:W-:Y:S01]  /*5570*/  LOP3.LUT R2, R4, 0x30, R2, 0x78, !PT ;  /* 0x0000003004027812 */ /* 0x000fe200078e7802 */
[----:B------:R-:W4:Y:S01]  /*5580*/  LDC R97, c[0x0][0xb20] ;  /* 0x0002c800ff617b82 */ /* 0x000f220000000800 */
[----:B------:R-:W3:Y:S01]  /*5590*/  LDS R0, [UR49+0x240] ;  /* 0x00024031ff007984 */ /* 0x000ee20008000800 */
[----:B------:R-:W-:Y:S01]  /*55a0*/  LOP3.LUT R100, R100, 0x200, R3, 0xf8, !PT ;  /* 0x0000020064647812 */ /* 0x000fe200078ef803 */
[----:B------:R-:W-:Y:S01]  /*55b0*/  IMAD.MOV R102, RZ, RZ, -R108 ;  /* 0x000000ffff667224 */ /* 0x000fe200078e0a6c */
[----:B------:R-:W1:Y:S01]  /*55c0*/  LDCU.64 UR52, c[0x0][0x348] ;  /* 0x00006900ff3477ac */ /* 0x000e620008000a00 */
[----:B------:R-:W-:Y:S01]  /*55d0*/  IMAD.U32 R109, RZ, RZ, UR4 ;  /* 0x00000004ff6d7e24 */ /* 0x000fe2000f8e00ff */
[----:B------:R-:W-:Y:S02]  /*55e0*/  LOP3.LUT R100, R100, R2, RZ, 0xfc, !PT ;  /* 0x0000000264647212 */ /* 0x000fe400078efcff */
[----:B------:R-:W1:Y:S01]  /*55f0*/  LDC R41, c[0x0][0xb30] ;  /* 0x0002cc00ff297b82 */ /* 0x000e620000000800 */
[----:B------:R-:W1:Y:S01]  /*5600*/  LDCU.64 UR38, c[0x0][0x888] ;  /* 0x00011100ff2677ac */ /* 0x000e620008000a00 */
[----:B------:R-:W1:Y:S06]  /*5610*/  LDCU.64 UR44, c[0x0][0x890] ;  /* 0x00011200ff2c77ac */ /* 0x000e6c0008000a00 */
[----:B------:R-:W1:Y:S01]  /*5620*/  LDC.64 R92, c[0x0][0xb10] ;  /* 0x0002c400ff5c7b82 */ /* 0x000e620000000a00 */
[----:B------:R-:W-:-:S07]  /*5630*/  UIADD3 UR48, UPT, UPT, UR49, 0x400, URZ ;  /* 0x0000040031307890 */ /* 0x000fce000fffe0ff */
[----:B------:R-:W1:Y:S08]  /*5640*/  LDC.64 R38, c[0x0][0xb18] ;  /* 0x0002c600ff267b82 */ /* 0x000e700000000a00 */
[----:B------:R-:W1:Y:S08]  /*5650*/  LDC.64 R36, c[0x0][0xb28] ;  /* 0x0002ca00ff247b82 */ /* 0x000e700000000a00 */
[----:B------:R-:W1:Y:S01]  /*5660*/  LDC.64 R90, c[0x0][0x8b0] ;  /* 0x00022c00ff5a7b82 */ /* 0x000e620000000a00 */
[----:B---3--:R-:W-:-:S07]  /*5670*/  IMAD.IADD R46, R0, 0x1, R46 ;  /* 0x00000001002e7824 */ /* 0x008fce00078e022e */
[----:B------:R-:W3:Y:S08]  /*5680*/  LDC.64 R88, c[0x0][0x8a8] ;  /* 0x00022a00ff587b82 */ /* 0x000ef00000000a00 */
[----:B--2-4-:R-:W1:Y:S02]  /*5690*/  LDC R98, c[0x0][0x374] ;  /* 0x0000dd00ff627b82 */ /* 0x014e640000000800 */
.L_x_141:
[----:B------:R-:W-:Y:S02]  /*56a0*/  LEA R0, R112, UR49, 0x3 ;  /* 0x0000003170007c11 */ /* 0x000fe4000f8e18ff */
[----:B------:R-:W-:Y:S02]  /*56b0*/  SHF.L.U32 R2, R106, 0x1f, RZ ;  /* 0x0000001f6a027819 */ /* 0x000fe400000006ff */
[----:B------:R-:W-:Y:S02]  /*56c0*/  LEA R16, R112, UR49, 0x4 ;  /* 0x0000003170107c11 */ /* 0x000fe4000f8e20ff */
[----:B------:R-:W2:Y:S02]  /*56d0*/  SYNCS.PHASECHK.TRANS64.TRYWAIT P0, [R0+URZ+0x190], R2 ;  /* 0x00019002000075a7 */ /* 0x000ea400080011ff */
[----:B-12---:R-:W-:Y:S05]  /*56e0*/  @!P0 BRA `(.L_x_100) ;  /* 0x0000005000a88947 */ /* 0x006fea0003800000 */
.L_x_217:
[----:B------:R-:W4:Y:S01]  /*56f0*/  LDC.64 R10, c[0x0][0xb10] ;  /* 0x0002c400ff0a7b82 */ /* 0x000f220000000a00 */
[----:B------:R-:W3:Y:S01]  /*5700*/  LDS.128 R16, [R16+0x220] ;  /* 0x0002200010107984 */ /* 0x000ee20000000c00 */
[----:B-1----:R-:W-:Y:S01]  /*5710*/  ISETP.NE.AND P1, PT, R41, 0x1, PT ;  /* 0x000000012900780c */ /* 0x002fe20003f25270 */
[----:B--2---:R-:W-:Y:S01]  /*5720*/  VIADD R0, R0, 0x1a0 ;  /* 0x000001a000007836 */ /* 0x004fe20000000000 */
[----:B------:R-:W-:Y:S04]  /*5730*/  ISETP.GE.AND P0, PT, R40, 0x1, PT ;  /* 0x000000012800780c */ /* 0x000fe80003f06270 */
[----:B------:R-:W1:Y:S01]  /*5740*/  LDC.64 R8, c[0x0][0xb18] ;  /* 0x0002c600ff087b82 */ /* 0x000e620000000a00 */
[----:B------:R-:W-:Y:S01]  /*5750*/  PRMT R0, RZ, 0x654, R0 ;  /* 0x00000654ff007816 */ /* 0x000fe20000000000 */
[----:B------:R-:W-:Y:S01]  /*5760*/  @!PT LDS RZ, [RZ] ;  /* 0x00000000fffff984 */ /* 0x000fe20000000800 */
[----:B------:R-:W-:Y:S01]  /*5770*/  @!PT LDS RZ, [RZ] ;  /* 0x00000000fffff984 */ /* 0x000fe20000000800 */
[----:B------:R-:W-:Y:S01]  /*5780*/  @!PT LDS RZ, [RZ] ;  /* 0x00000000fffff984 */ /* 0x000fe20000000800 */
[----:B------:R-:W-:Y:S01]  /*5790*/  @!PT LDS RZ, [RZ] ;  /* 0x00000000fffff984 */ /* 0x000fe20000000800 */
[----:B------:R2:W-:Y:S06]  /*57a0*/  MEMBAR.ALL.CTA ;  /* 0x0000000000007992 */ /* 0x0005ec0000008000 */
[----:B--2---:R-:W2:Y:S01]  /*57b0*/  FENCE.VIEW.ASYNC.S ;  /* 0x00000000000073c6 */ /* 0x004ea20000000000 */
[----:B------:R-:W1:Y:S08]  /*57c0*/  @!P1 LDC R12, c[0x0][0xb20] ;  /* 0x0002c800ff0c9b82 */ /* 0x000e700000000800 */
[----:B------:R-:W1:Y:S01]  /*57d0*/  @!P1 LDC R7, c[0x0][0xb0c] ;  /* 0x0002c300ff079b82 */ /* 0x000e620000000800 */
[----:B--2---:R2:W-:Y:S01]  /*57e0*/  SYNCS.ARRIVE.TRANS64.RED.A1T0 RZ, [R0+URZ], RZ ;  /* 0x000000ff00ff79a7 */ /* 0x0045e200081004ff */
[----:B---3--:R-:W-:Y:S04]  /*57f0*/  LOP3.LUT P4, RZ, R18, 0x1, RZ, 0xc0, !PT ;  /* 0x0000000112ff7812 */ /* 0x008fe8000788c0ff */
[----:B------:R-:W-:Y:S09]  /*5800*/  P2R R111, PR, RZ, 0x10 ;  /* 0x00000010ff6f7803 */ /* 0x000ff20000000000 */
[----:B------:R-:W-:Y:S02]  /*5810*/  @P4 MOV R44, R16 ;  /* 0x00000010002c4202 */ /* 0x000fe40000000f00 */
[----:B------:R-:W-:Y:S01]  /*5820*/  @P4 LOP3.LUT R43, R17, 0xffff, RZ, 0xc0, !PT ;  /* 0x0000ffff112b4812 */ /* 0x000fe200078ec0ff */
[----:B--2-4-:R-:W-:Y:S06]  /*5830*/  @!P0 BRA `(.L_x_101) ;  /* 0x0000000000a48947 */ /* 0x014fec0003800000 */
[----:B------:R-:W-:Y:S01]  /*5840*/  IMAD.HI.U32 R0, R98, R39, RZ ;  /* 0x0000002762007227 */ /* 0x000fe200078e00ff */
[----:B------:R-:W-:Y:S02]  /*5850*/  ISETP.NE.AND P0, PT, R38, 0x1, PT ;  /* 0x000000012600780c */ /* 0x000fe40003f05270 */
[----:B------:R-:W-:Y:S01]  /*5860*/  ISETP.NE.AND P2, PT, R40, 0x1, PT ;  /* 0x000000012800780c */ /* 0x000fe20003f45270 */
[----:B------:R-:W-:Y:S01]  /*5870*/  IMAD.HI.U32 R4, R99, R92, RZ ;  /* 0x0000005c63047227 */ /* 0x000fe200078e00ff */
[----:B------:R-:W-:Y:S02]  /*5880*/  SHF.R.U32.HI R0, RZ, R97, R0 ;  /* 0x00000061ff007219 */ /* 0x000fe40000011600 */
[----:B------:R-:W-:Y:S01]  /*5890*/  ISETP.NE.AND P3, PT, R42, 0x1, PT ;  /* 0x000000012a00780c */ /* 0x000fe20003f65270 */
[----:B------:R-:W-:Y:S01]  /*58a0*/  IMAD.HI.U32 R6, R43, R39, RZ ;  /* 0x000000272b067227 */ /* 0x000fe200078e00ff */
[-C--:B------:R-:W-:Y:S02]  /*58b0*/  SHF.R.U32.HI R4, RZ, R93.reuse, R4 ;  /* 0x0000005dff047219 */ /* 0x080fe40000011604 */
[----:B------:R-:W-:Y:S01]  /*58c0*/  SEL R0, R98, R0, !P0 ;  /* 0x0000000062007207 */ /* 0x000fe20004000000 */
[----:B------:R-:W-:Y:S01]  /*58d0*/  IMAD.HI.U32 R5, R44, R92, RZ ;  /* 0x0000005c2c057227 */ /* 0x000fe200078e00ff */
[----:B------:R-:W-:Y:S03]  /*58e0*/  SEL R4, R99, R4, !P3 ;  /* 0x0000000463047207 */ /* 0x000fe60005800000 */
[-C--:B------:R-:W-:Y:S01]  /*58f0*/  IMAD.HI.U32 R3, R0, R36.reuse, RZ ;  /* 0x0000002400037227 */ /* 0x080fe200078e00ff */
[----:B------:R-:W-:Y:S03]  /*5900*/  SHF.R.U32.HI R5, RZ, R93, R5 ;  /* 0x0000005dff057219 */ /* 0x000fe60000011605 */
[----:B------:R-:W-:Y:S01]  /*5910*/  IMAD.HI.U32 R2, R4, R36, RZ ;  /* 0x0000002404027227 */ /* 0x000fe200078e00ff */
[----:B------:R-:W-:Y:S02]  /*5920*/  @P2 SHF.R.U32.HI R0, RZ, R37, R3 ;  /* 0x00000025ff002219 */ /* 0x000fe40000011603 */
[----:B------:R-:W-:Y:S02]  /*5930*/  SHF.R.U32.HI R3, RZ, R97, R6 ;  /* 0x00000061ff037219 */ /* 0x000fe40000011606 */
[----:B------:R-:W-:Y:S01]  /*5940*/  @P2 SHF.R.U32.HI R4, RZ, R37, R2 ;  /* 0x00000025ff042219 */ /* 0x000fe20000011602 */
[----:B------:R-:W-:Y:S01]  /*5950*/  IMAD R0, R40, R0, RZ ;  /* 0x0000000028007224 */ /* 0x000fe200078e02ff */
[----:B------:R-:W-:Y:S02]  /*5960*/  SEL R3, R43, R3, !P0 ;  /* 0x000000032b037207 */ /* 0x000fe40004000000 */
[----:B------:R-:W-:Y:S01]  /*5970*/  SEL R2, R44, R5, !P3 ;  /* 0x000000052c027207 */ /* 0x000fe20005800000 */
[----:B------:R-:W-:Y:S01]  /*5980*/  IMAD R5, R40, R4, RZ ;  /* 0x0000000428057224 */ /* 0x000fe200078e02ff */
[C---:B------:R-:W-:Y:S01]  /*5990*/  ISETP.GE.AND P0, PT, R3.reuse, R0, PT ;  /* 0x000000000300720c */ /* 0x040fe20003f06270 */
[C---:B------:R-:W-:Y:S03]  /*59a0*/  IMAD.HI.U32 R0, R3.reuse, R36, RZ ;  /* 0x0000002403007227 */ /* 0x040fe600078e00ff */
[C---:B------:R-:W-:Y:S02]  /*59b0*/  ISETP.GE.OR P0, PT, R2.reuse, R5, P0 ;  /* 0x000000050200720c */ /* 0x040fe40000706670 */
[----:B------:R-:W-:Y:S04]  /*59c0*/  SHF.R.U32.HI R0, RZ, R37, R0 ;  /* 0x00000025ff007219 */ /* 0x000fe80000011600 */
[C---:B------:R-:W-:Y:S05]  /*59d0*/  SEL R6, R3.reuse, R0, !P2 ;  /* 0x0000000003067207 */ /* 0x040fea0005000000 */
        /* <DEDUP_REMOVED lines=14> */
[----:B------:R-:W-:Y:S07]  /*5ac0*/  IMAD R43, R3, R38, R43 ;  /* 0x00000026032b7224 */ /* 0x000fee00078e022b */
.L_x_101:
[----:B-1----:R-:W-:Y:S01]  /*5ad0*/  @!P1 ISETP.NE.AND P0, PT, R8, 0x1, PT ;  /* 0x000000010800980c */ /* 0x002fe20003f05270 */
[----:B------:R-:W-:Y:S01]  /*5ae0*/  @!P1 IMAD.HI.U32 R0, R44, R10, RZ ;  /* 0x0000000a2c009227 */ /* 0x000fe200078e00ff */
[----:B------:R-:W-:Y:S01]  /*5af0*/  @!P1 ISETP.NE.AND P2, PT, R7, 0x1, PT ;  /* 0x000000010700980c */ /* 0x000fe20003f45270 */
[----:B------:R-:W-:Y:S01]  /*5b00*/  ULOP3.LUT UP0, URZ, UR48, 0x1b0, URZ, 0xc0, !UPT ;  /* 0x000001b030ff7892 */ /* 0x000fe2000f80c0ff */
[----:B------:R-:W-:Y:S01]  /*5b10*/  R2UR UR42, R15 ;  /* 0x000000000f2a72ca */ /* 0x000fe200000e0000 */
[C---:B------:R-:W-:Y:S01]  /*5b20*/  @!P1 IMAD.HI.U32 R2, R43.reuse, R9, RZ ;  /* 0x000000092b029227 */ /* 0x040fe200078e00ff */
[----:B------:R-:W-:Y:S02]  /*5b30*/  @!P1 SHF.R.U32.HI R0, RZ, R11, R0 ;  /* 0x0000000bff009219 */ /* 0x000fe40000011600 */
[----:B------:R-:W-:Y:S01]  /*5b40*/  R2UR UR41, R14 ;  /* 0x000000000e2972ca */ /* 0x000fe200000e0000 */
[----:B------:R-:W-:Y:S01]  /*5b50*/  VIADD R112, R112, 0x1 ;  /* 0x0000000170707836 */ /* 0x000fe20000000000 */
[----:B------:R-:W-:Y:S02]  /*5b60*/  @!P1 SHF.R.U32.HI R2, RZ, R12, R2 ;  /* 0x0000000cff029219 */ /* 0x000fe40000011602 */
[----:B------:R-:W-:Y:S02]  /*5b70*/  @!P1 SEL R3, R44, R0, !P2 ;  /* 0x000000002c039207 */ /* 0x000fe40005000000 */
[----:B------:R-:W-:Y:S02]  /*5b80*/  @!P1 SEL R2, R43, R2, !P0 ;  /* 0x000000022b029207 */ /* 0x000fe40004000000 */
[----:B------:R-:W-:Y:S01]  /*5b90*/  @P4 SHF.R.U32.HI R103, RZ, 0x10, R17 ;  /* 0x00000010ff674819 */ /* 0x000fe20000011611 */
[----:B------:R-:W-:Y:S02]  /*5ba0*/  USHF.L.U32 UR42, UR42, 0x6, URZ ;  /* 0x000000062a2a7899 */ /* 0x000fe400080006ff */
[----:B------:R-:W-:Y:S02]  /*5bb0*/  @!P1 IMAD.IADD R0, R2, 0x1, -R3 ;  /* 0x0000000102009824 */ /* 0x000fe400078e0a03 */
[----:B------:R-:W-:Y:S01]  /*5bc0*/  @!P1 IMAD.IADD R2, R3, 0x1, -R2 ;  /* 0x0000000103029824 */ /* 0x000fe200078e0a02 */
[----:B------:R-:W-:Y:S01]  /*5bd0*/  USHF.L.U32 UR41, UR41, 0x8, URZ ;  /* 0x0000000829297899 */ /* 0x000fe200080006ff */
[----:B------:R-:W-:Y:S02]  /*5be0*/  @!P1 IMAD R44, R0, R7, R44 ;  /* 0x00000007002c9224 */ /* 0x000fe400078e022c */
[----:B------:R-:W-:Y:S01]  /*5bf0*/  @!P1 IMAD R43, R2, R8, R43 ;  /* 0x00000008022b9224 */ /* 0x000fe200078e022b */
[----:B------:R-:W-:Y:S08]  /*5c00*/  BRA.U !UP0, `(.L_x_102) ;  /* 0x0000000108407547 */ /* 0x000ff0000b800000 */
[----:B------:R-:W1:Y:S01]  /*5c10*/  LDCU.64 UR8, c[0x4][0x88] ;  /* 0x01001100ff0877ac */ /* 0x000e620008000a00 */
[----:B------:R-:W-:Y:S01]  /*5c20*/  MOV R3, 0x0 ;  /* 0x0000000000037802 */ /* 0x000fe20000000f00 */
[----:B------:R-:W-:Y:S02]  /*5c30*/  HFMA2 R12, -RZ, RZ, 0, 5.9604644775390625e-08 ;  /* 0x00000001ff0c7431 */ /* 0x000fe400000001ff */
[----:B------:R-:W-:Y:S02]  /*5c40*/  IMAD.MOV.U32 R8, RZ, RZ, 0x70 ;  /* 0x00000070ff087424 */ /* 0x000fe400078e00ff */
[----:B------:R-:W-:Y:S01]  /*5c50*/  IMAD.MOV.U32 R13, RZ, RZ, RZ ;  /* 0x000000ffff0d7224 */ /* 0x000fe200078e00ff */
[----:B------:R-:W2:Y:S01]  /*5c60*/  LDCU.64 UR6, c[0x4][0x90] ;  /* 0x01001200ff0677ac */ /* 0x000ea20008000a00 */
[----:B------:R-:W3:Y:S01]  /*5c70*/  LDC.64 R2, c[0x4][R3] ;  /* 0x0100000003027b82 */ /* 0x000ee20000000a00 */
[----:B------:R-:W4:Y:S01]  /*5c80*/  LDCU.64 UR4, c[0x4][0x8] ;  /* 0x01000100ff0477ac */ /* 0x000f220008000a00 */
[----:B-1----:R-:W-:Y:S01]  /*5c90*/  MOV R5, UR9 ;  /* 0x0000000900057c02 */ /* 0x002fe20008000f00 */
[----:B------:R-:W-:Y:S01]  /*5ca0*/  IMAD.U32 R4, RZ, RZ, UR8 ;  /* 0x00000008ff047e24 */ /* 0x000fe2000f8e00ff */
[----:B--2---:R-:W-:Y:S01]  /*5cb0*/  MOV R7, UR7 ;  /* 0x0000000700077c02 */ /* 0x004fe20008000f00 */
[----:B------:R-:W-:Y:S01]  /*5cc0*/  IMAD.U32 R6, RZ, RZ, UR6 ;  /* 0x00000006ff067e24 */ /* 0x000fe2000f8e00ff */
[----:B----4-:R-:W-:Y:S01]  /*5cd0*/  MOV R11, UR5 ;  /* 0x00000005000b7c02 */ /* 0x010fe20008000f00 */
[----:B------:R-:W-:Y:S02]  /*5ce0*/  IMAD.U32 R10, RZ, RZ, UR4 ;  /* 0x00000004ff0a7e24 */ /* 0x000fe4000f8e00ff */
[----:B------:R-:W-:Y:S07]  /*5cf0*/  LEPC R20, `(.L_x_102) ;  /* 0x000000001014794e */ /* 0x000fee0000000000 */
[----:B---3-5:R-:W-:Y:S05]  /*5d00*/  CALL.ABS.NOINC R2 ;  /* 0x0000000002007343 */ /* 0x028fea0003c00000 */
.L_x_102:
[----:B------:R-:W-:Y:S01]  /*5d10*/  LOP3.LUT P0, RZ, R109, 0x1b0, RZ, 0xc0, !PT ;  /* 0x000001b06dff7812 */ /* 0x000fe2000780c0ff */
[----:B------:R-:W-:Y:S11]  /*5d20*/  BSSY.RECONVERGENT B6, `(.L_x_103) ;  /* 0x0000013000067945 */ /* 0x000ff60003800200 */
[----:B------:R-:W-:Y:S01]  /*5d30*/  @!UPT UIADD3 URZ, UPT, UPT, URZ, URZ, URZ ;  /* 0x000000fffffff290 */ /* 0x000fe2000fffe0ff */
[----:B------:R-:W-:Y:S05]  /*5d40*/  @!P0 BRA `(.L_x_104) ;  /* 0x0000000000408947 */ /* 0x000fea0003800000 */
        /* <DEDUP_REMOVED lines=16> */
.L_x_104:
[----:B------:R-:W-:Y:S05]  /*5e50*/  BSYNC.RECONVERGENT B6 ;  /* 0x0000000000067941 */ /* 0x000fea0003800200 */
.L_x_103:
[----:B------:R-:W-:Y:S01]  /*5e60*/  ISETP.NE.U32.AND P4, PT, R90, RZ, PT ;  /* 0x000000ff5a00720c */ /* 0x000fe20003f85070 */
[----:B------:R-:W-:Y:S01]  /*5e70*/  UISETP.NE.AND UP2, UPT, UR50, URZ, UPT ;  /* 0x000000ff3200728c */ /* 0x000fe2000bf45270 */
[----:B------:R-:W-:Y:S01]  /*5e80*/  ISETP.NE.U32.AND P2, PT, RZ, UR38, PT ;  /* 0x00000026ff007c0c */ /* 0x000fe2000bf45070 */
[----:B------:R-:W-:Y:S01]  /*5e90*/  UISETP.NE.U32.AND UP1, UPT, UR44, URZ, UPT ;  /* 0x000000ff2c00728c */ /* 0x000fe2000bf25070 */
[----:B------:R-:W-:Y:S01]  /*5ea0*/  ISETP.NE.AND.EX P4, PT, R91, RZ, PT, P4 ;  /* 0x000000ff5b00720c */ /* 0x000fe20003f85340 */
[----:B------:R-:W-:Y:S01]  /*5eb0*/  UPLOP3.LUT UP0, UPT, UPT, UPT, UPT, 0x40, 0x4 ;  /* 0x000000000004789c */ /* 0x000fe20003f0e870 */
[----:B------:R-:W-:Y:S01]  /*5ec0*/  ISETP.NE.AND.EX P2, PT, RZ, UR39, PT, P2 ;  /* 0x00000027ff007c0c */ /* 0x000fe2000bf45320 */
[----:B------:R-:W-:Y:S01]  /*5ed0*/  UISETP.NE.AND.EX UP1, UPT, UR45, URZ, UPT, UP1 ;  /* 0x000000ff2d00728c */ /* 0x000fe2000bf25310 */
[----:B------:R-:W-:Y:S04]  /*5ee0*/  PLOP3.LUT P1, PT, PT, PT, UP2, 0x80, 0x8 ;  /* 0x000000000008781c */ /* 0x000fe80003f2f028 */
[----:B------:R-:W-:Y:S06]  /*5ef0*/  @UP2 UPLOP3.LUT UP0, UPT, UPT, UPT, UP1, 0x80, 0x8 ;  /* 0x000000000008289c */ /* 0x000fec0003f0f010 */
[----:B------:R-:W-:Y:S01]  /*5f00*/  PLOP3.LUT P0, PT, PT, PT, UP0, 0x80, 0x8 ;  /* 0x000000000008781c */ /* 0x000fe20003f0f008 */
[----:B------:R-:W-:Y:S01]  /*5f10*/  @!UPT UIADD3 URZ, UPT, UPT, URZ, URZ, URZ ;  /* 0x000000fffffff290 */ /* 0x000fe2000fffe0ff */
[----:B------:R-:W-:Y:S11]  /*5f20*/  BRA.U !UP1, `(.L_x_105) ;  /* 0x0000000109387547 */ /* 0x000ff6000b800000 */
[----:B------:R-:W-:Y:S01]  /*5f30*/  UISETP.NE.U32.AND UP0, UPT, UR38, URZ, UPT ;  /* 0x000000ff2600728c */ /* 0x000fe2000bf05070 */
[----:B------:R-:W-:Y:S02]  /*5f40*/  HFMA2 R0, -RZ, RZ, 0, 5.9604644775390625e-08 ;  /* 0x00000001ff007431 */ /* 0x000fe400000001ff */
[----:B------:R-:W-:Y:S01]  /*5f50*/  IMAD.MOV.U32 R96, RZ, RZ, 0x1 ;  /* 0x00000001ff607424 */ /* 0x000fe200078e00ff */
[----:B------:R-:W-:Y:S06]  /*5f60*/  UISETP.NE.AND.EX UP0, UPT, UR39, URZ, UPT, UP0 ;  /* 0x000000ff2700728c */ /* 0x000fec000bf05300 */
[----:B------:R-:W-:Y:S05]  /*5f70*/  PLOP3.LUT P3, PT, PT, PT, UP0, 0x80, 0x8 ;  /* 0x000000000008781c */ /* 0x000fea0003f6f008 */
[----:B------:R-:W1:Y:S01]  /*5f80*/  @UP0 LDCU.64 UR6, c[0x0][0x888] ;  /* 0x00011100ff0607ac */ /* 0x000e620008000a00 */
[----:B------:R-:W-:Y:S07]  /*5f90*/  @UP0 UIMAD UR4, UR36, UR44, URZ ;  /* 0x0000002c240402a4 */ /* 0x000fee000f8e02ff */
[----:B------:R-:W-:Y:S01]  /*5fa0*/  @!P3 PRMT R96, R0, 0x7610, R96 ;  /* 0x000076100060b816 */ /* 0x000fe20000000060 */
[----:B-1----:R-:W-:Y:S03]  /*5fb0*/  @UP0 UIMAD.WIDE UR6, UR4, 0x4, UR6 ;  /* 0x00000004040608a5 */ /* 0x002fe6000f8e0206 */
[----:B------:R-:W1:Y:S03]  /*5fc0*/  @!UP0 LDCU UR4, c[0x0][0x880] ;  /* 0x00011000ff0487ac */ /* 0x000e660008000800 */
[----:B------:R-:W-:Y:S01]  /*5fd0*/  IMAD.U32 R2, RZ, RZ, UR6 ;  /* 0x00000006ff027e24 */ /* 0x000fe2000f8e00ff */
[----:B------:R-:W-:Y:S05]  /*5fe0*/  MOV R3, UR7 ;  /* 0x0000000700037c02 */ /* 0x000fea0008000f00 */
[----:B-----5:R2:W5:Y:S02]  /*5ff0*/  @P3 LDG.E R49, desc[UR46][R2.64] ;  /* 0x0000002e02313981 */ /* 0x020564000c1e1900 */
[----:B-12---:R-:W-:Y:S02]  /*6000*/  @!P3 IMAD.U32 R49, RZ, RZ, UR4 ;  /* 0x00000004ff31be24 */ /* 0x006fe4000f8e00ff */
.L_x_105:
[----:B------:R-:W-:Y:S05]  /*6010*/  @!P4 BRA `(.L_x_106) ;  /* 0x000000000020c947 */ /* 0x000fea0003800000 */
[----:B------:R-:W-:Y:S04]  /*6020*/  ISETP.NE.U32.AND P3, PT, R88, RZ, PT ;  /* 0x000000ff5800720c */ /* 0x000fe80003f65070 */
[----:B------:R-:W-:Y:S11]  /*6030*/  ISETP.NE.AND.EX P3, PT, R89, RZ, PT, P3 ;  /* 0x000000ff5900720c */ /* 0x000ff60003f65330 */
[----:B------:R-:W-:Y:S02]  /*6040*/  @!UPT UIADD3 URZ, UPT, UPT, URZ, URZ, URZ ;  /* 0x000000fffffff290 */ /* 0x000fe4000fffe0ff */
[----:B------:R-:W1:Y:S01]  /*6050*/  @P3 LDC.64 R2, c[0x0][0x8a8] ;  /* 0x00022a00ff023b82 */ /* 0x000e620000000a00 */
[----:B------:R-:W-:Y:S04]  /*6060*/  @P3 IMAD R0, R90, UR36, RZ ;  /* 0x000000245a003c24 */ /* 0x000fe8000f8e02ff */
[----:B-1----:R-:W-:Y:S05]  /*6070*/  @P3 IMAD.WIDE R2, R0, 0x4, R2 ;  /* 0x0000000400023825 */ /* 0x002fea00078e0202 */
[----:B-----5:R1:W5:Y:S02]  /*6080*/  @P3 LDG.E R47, desc[UR46][R2.64] ;  /* 0x0000002e022f3981 */ /* 0x020364000c1e1900 */
[----:B-1----:R-:W2:Y:S02]  /*6090*/  @!P3 LDC R47, c[0x0][0x8a0] ;  /* 0x00022800ff2fbb82 */ /* 0x002ea40000000800 */
.L_x_106:
[----:B-----5:R-:W-:Y:S01]  /*60a0*/  FSETP.NEU.AND P4, PT, R49, RZ, PT ;  /* 0x000000ff3100720b */ /* 0x020fe20003f8d000 */
[----:B------:R-:W-:Y:S01]  /*60b0*/  BSSY B1, `(.L_x_107) ;  /* 0x0000042000017945 */ /* 0x000fe20003800000 */
[----:B------:R-:W-:Y:S01]  /*60c0*/  SEL R5, RZ, 0xffffffff, P2 ;  /* 0xffffffffff057807 */ /* 0x000fe20001000000 */
[----:B------:R-:W-:Y:S01]  /*60d0*/  IMAD.MOV.U32 R115, RZ, RZ, 0x1 ;  /* 0x00000001ff737424 */ /* 0x000fe200078e00ff */
[----:B------:R-:W-:Y:S02]  /*60e0*/  LOP3.LUT P3, RZ, R96, 0xff, RZ, 0xc0, !PT ;  /* 0x000000ff60ff7812 */ /* 0x000fe4000786c0ff */
[----:B------:R-:W-:Y:S02]  /*60f0*/  CS2R R86, SRZ ;  /* 0x0000000000567805 */ /* 0x000fe4000001ff00 */
[----:B------:R-:W-:Y:S02]  /*6100*/  @P1 SEL R0, RZ, 0xffffffff, P4 ;  /* 0xffffffffff001807 */ /* 0x000fe40002000000 */
[----:B------:R-:W-:Y:S02]  /*6110*/  CS2R R84, SRZ ;  /* 0x0000000000547805 */ /* 0x000fe4000001ff00 */
[----:B------:R-:W-:Y:S02]  /*6120*/  LEA R2, R105, UR49, 0x3 ;  /* 0x0000003169027c11 */ /* 0x000fe4000f8e18ff */
[----:B------:R-:W-:Y:S02]  /*6130*/  CS2R R82, SRZ ;  /* 0x0000000000527805 */ /* 0x000fe4000001ff00 */
[----:B------:R-:W-:Y:S02]  /*6140*/  @P0 SEL R0, R5, R0, !P3 ;  /* 0x0000000005000207 */ /* 0x000fe40005800000 */
[----:B------:R-:W-:Y:S02]  /*6150*/  CS2R R80, SRZ ;  /* 0x0000000000507805 */ /* 0x000fe4000001ff00 */
[----:B------:R-:W-:Y:S02]  /*6160*/  LEA R113, R45, UR49, 0x3 ;  /* 0x000000312d717c11 */ /* 0x000fe4000f8e18ff */
[----:B------:R-:W-:Y:S02]  /*6170*/  @P1 LOP3.LUT R0, R0, 0x1, RZ, 0xc0, !PT ;  /* 0x0000000100001812 */ /* 0x000fe400078ec0ff */
[----:B------:R-:W-:Y:S02]  /*6180*/  SHF.L.U32 R3, R107, 0x1f, RZ ;  /* 0x0000001f6b037819 */ /* 0x000fe400000006ff */
[----:B------:R-:W-:Y:S02]  /*6190*/  ISETP.NE.U32.OR P6, PT, R0, 0x1, !P1 ;  /* 0x000000010000780c */ /* 0x000fe40004fc5470 */
[----:B------:R-:W-:Y:S02]  /*61a0*/  PLOP3.LUT P2, PT, PT, PT, UP1, 0x80, 0x8 ;  /* 0x000000000008781c */ /* 0x000fe40003f4f018 */
[----:B------:R-:W-:Y:S02]  /*61b0*/  LEA.HI R48, R45, R45, RZ, 0x1 ;  /* 0x0000002d2d307211 */ /* 0x000fe400078f08ff */
[----:B------:R-:W-:Y:S02]  /*61c0*/  SEL R4, RZ, 0xffffffff, P4 ;  /* 0xffffffffff047807 */ /* 0x000fe40002000000 */
[----:B------:R-:W-:Y:S05]  /*61d0*/  P2R R118, PR, RZ, 0x40 ;  /* 0x00000040ff767803 */ /* 0x000fea0000000000 */
[----:B------:R-:W-:Y:S02]  /*61e0*/  @P6 SHF.L.U32 R0, R104, 0x1f, RZ ;  /* 0x0000001f68006819 */ /* 0x000fe400000006ff */
[----:B------:R-:W-:Y:S02]  /*61f0*/  @P2 SEL R4, R5, R4, !P3 ;  /* 0x0000000405042207 */ /* 0x000fe40005800000 */
[----:B------:R1:W3:Y:S02]  /*6200*/  @P6 SYNCS.PHASECHK.TRANS64.TRYWAIT P1, [R2+URZ+0x140], R0 ;  /* 0x00014000020065a7 */ /* 0x0002e400080211ff */
[----:B------:R-:W-:Y:S04]  /*6210*/  LOP3.LUT R4, R4, 0x1, RZ, 0xc0, !PT ;  /* 0x0000000104047812 */ /* 0x000fe800078ec0ff */
[----:B------:R-:W-:Y:S04]  /*6220*/  ISETP.NE.U32.AND P5, PT, R4, 0x1, PT ;  /* 0x000000010400780c */ /* 0x000fe80003fa5070 */
[----:B------:R-:W-:Y:S01]  /*6230*/  P2R R116, PR, RZ, 0x20 ;  /* 0x00000020ff747803 */ /* 0x000fe20000000000 */
[----:B------:R4:W2:Y:S01]  /*6240*/  SYNCS.PHASECHK.TRANS64.TRYWAIT P0, [R113+URZ+0x1b0], R3 ;  /* 0x0001b003710075a7 */ /* 0x0008a200080011ff */
[C---:B-1----:R-:W-:Y:S01]  /*6250*/  IMAD.SHL.U32 R0, R48.reuse, 0x80, RZ ;  /* 0x0000008030007824 */ /* 0x042fe200078e00ff */
[----:B------:R-:W-:Y:S04]  /*6260*/  LOP3.LUT R48, R48, 0xffe, RZ, 0xc0, !PT ;  /* 0x00000ffe30307812 */ /* 0x000fe800078ec0ff */
[----:B------:R-:W-:Y:S01]  /*6270*/  LOP3.LUT R0, R0, 0xffffff00, RZ, 0xc0, !PT ;  /* 0xffffff0000007812 */ /* 0x000fe200078ec0ff */
[----:B------:R-:W-:Y:S04]  /*6280*/  IMAD.IADD R48, R45, 0x1, -R48 ;  /* 0x000000012d307824 */ /* 0x000fe800078e0a30 */
[----:B------:R-:W-:Y:S04]  /*6290*/  IMAD.IADD R0, R46, 0x1, R0 ;  /* 0x000000012e007824 */ /* 0x000fe800078e0200 */
[----:B------:R-:W-:Y:S01]  /*62a0*/  IMAD R48, R48, 0x100000, R0 ;  /* 0x0010000030307824 */ /* 0x000fe200078e0200 */
[----:B---3--:R-:W-:Y:S01]  /*62b0*/  @P6 SEL R115, RZ, 0x1, !P1 ;  /* 0x00000001ff736807 */ /* 0x008fe20004800000 */
[----:B----4-:R-:W-:Y:S06]  /*62c0*/  @!P6 BRA `(.L_x_108) ;  /* 0x000000000080e947 */ /* 0x010fec0003800000 */
[----:B------:R-:W-:Y:S01]  /*62d0*/  @P5 IMAD R5, R105, 0x1000, R100 ;  /* 0x0000100069055824 */ /* 0x000fe200078e0264 */
[----:B------:R-:W-:Y:S01]  /*62e0*/  ISETP.NE.AND P1, PT, R115, RZ, PT ;  /* 0x000000ff7300720c */ /* 0x000fe20003f25270 */
[----:B------:R-:W-:Y:S01]  /*62f0*/  BSSY B0, `(.L_x_109) ;  /* 0x000000b000007945 */ /* 0x000fe20003800000 */
[----:B------:R-:W-:Y:S01]  /*6300*/  CS2R R82, SRZ ;  /* 0x0000000000527805 */ /* 0x000fe2000001ff00 */
[----:B------:R-:W-:Y:S01]  /*6310*/  @P5 VIADD R4, R5, UR49 ;  /* 0x0000003105045c36 */ /* 0x000fe20008000000 */
[----:B------:R-:W-:Y:S02]  /*6320*/  CS2R R80, SRZ ;  /* 0x0000000000507805 */ /* 0x000fe4000001ff00 */
[----:B------:R-:W-:Y:S02]  /*6330*/  CS2R R86, SRZ ;  /* 0x0000000000567805 */ /* 0x000fe4000001ff00 */
[----:B------:R-:W-:Y:S01]  /*6340*/  CS2R R84, SRZ ;  /* 0x0000000000547805 */ /* 0x000fe2000001ff00 */
[----:B------:R-:W-:Y:S04]  /*6350*/  @P5 IMAD R4, R108, -0x10, R4 ;  /* 0xfffffff06c045824 */ /* 0x000fe800078e0204 */
[----:B------:R-:W-:Y:S05]  /*6360*/  @P1 BRA `(.L_x_110) ;  /* 0x00000000000c1947 */ /* 0x000fea0003800000 */
[----:B------:R-:W-:Y:S04]  /*6370*/  SHF.L.U32 R0, R104, 0x1f, RZ ;  /* 0x0000001f68007819 */ /* 0x000fe800000006ff */
[----:B------:R-:W1:Y:S02]  /*6380*/  SYNCS.PHASECHK.TRANS64.TRYWAIT P1, [R2+URZ+0x140], R0 ;  /* 0x00014000020075a7 */ /* 0x000e6400080211ff */
[----:B-1----:R-:W-:Y:S05]  /*6390*/  @!P1 BRA `(.L_x_111) ;  /* 0x0000004400909947 */ /* 0x002fea0003800000 */
.L_x_110:
[----:B------:R-:W-:Y:S05]  /*63a0*/  BSYNC B0 ;  /* 0x0000000000007941 */ /* 0x000fea0003800000 */
.L_x_109:
[----:B------:R-:W-:Y:S01]  /*63b0*/  ISETP.NE.AND P1, PT, R116, RZ, PT ;  /* 0x000000ff7400720c */ /* 0x000fe20003f25270 */
[----:B-1----:R-:W-:Y:S02]  /*63c0*/  VIADD R2, R2, 0x160 ;  /* 0x0000016002027836 */ /* 0x002fe40000000000 */
[----:B------:R-:W-:Y:S02]  /*63d0*/  IMAD.U32 R0, RZ, RZ, UR37 ;  /* 0x00000025ff007e24 */ /* 0x000fe4000f8e00ff */
[----:B------:R-:W-:Y:S03]  /*63e0*/  VIADD R105, R105, 0x1 ;  /* 0x0000000169697836 */ /* 0x000fe60000000000 */
[----:B------:R-:W-:Y:S05]  /*63f0*/  PRMT R0, R0, 0x654, R2 ;  /* 0x0000065400007816 */ /* 0x000fea0000000002 */
[----:B------:R1:W3:Y:S04]  /*6400*/  @P1 LDS.128 R80, [R5+UR49+0x400] ;  /* 0x0004003105501984 */ /* 0x0002e80008000c00 */
[----:B------:R1:W4:Y:S01]  /*6410*/  @P1 LDS.128 R84, [R4+0x410] ;  /* 0x0004100004541984 */ /* 0x0003220000000c00 */
[C---:B------:R-:W-:Y:S01]  /*6420*/  ISETP.NE.AND P1, PT, R105.reuse, 0x4, PT ;  /* 0x000000046900780c */ /* 0x040fe20003f25270 */
[----:B------:R-:W-:Y:S01]  /*6430*/  @!PT LDS RZ, [RZ] ;  /* 0x00000000fffff984 */ /* 0x000fe20000000800 */
[----:B------:R-:W-:Y:S01]  /*6440*/  @!PT LDS RZ, [RZ] ;  /* 0x00000000fffff984 */ /* 0x000fe20000000800 */
[----:B------:R-:W-:Y:S01]  /*6450*/  @!PT LDS RZ, [RZ] ;  /* 0x00000000fffff984 */ /* 0x000fe20000000800 */
[----:B------:R-:W-:Y:S01]  /*6460*/  @!PT LDS RZ, [RZ] ;  /* 0x00000000fffff984 */ /* 0x000fe20000000800 */
[----:B------:R5:W-:Y:S06]  /*6470*/  MEMBAR.ALL.CTA ;  /* 0x0000000000007992 */ /* 0x000bec0000008000 */
[----:B-----5:R-:W5:Y:S01]  /*6480*/  FENCE.VIEW.ASYNC.S ;  /* 0x00000000000073c6 */ /* 0x020f620000000000 */
[----:B------:R-:W-:Y:S01]  /*6490*/  SEL R105, R105, RZ, P1 ;  /* 0x000000ff69697207 */ /* 0x000fe20000800000 */
[----:B-----5:R5:W-:Y:S02]  /*64a0*/  SYNCS.ARRIVE.TRANS64.RED.A1T0 RZ, [R0+URZ], RZ ;  /* 0x000000ff00ff79a7 */ /* 0x020be400081004ff */
[----:B-----5:R-:W-:Y:S04]  /*64b0*/  SEL R0, RZ, 0x1, P1 ;  /* 0x00000001ff007807 */ /* 0x020fe80000800000 */
[----:B-1-3--:R-:W-:Y:S02]  /*64c0*/  LOP3.LUT R104, R104, R0, RZ, 0x3c, !PT ;  /* 0x0000000068687212 */ /* 0x00afe400078e3cff */
.L_x_108:
[----:B------:R-:W-:Y:S05]  /*64d0*/  BSYNC B1 ;  /* 0x0000000000017941 */ /* 0x000fea0003800000 */
.L_x_107:
[----:B------:R-:W-:Y:S04]  /*64e0*/  SHF.R.U32.HI R0, RZ, 0x15, R48 ;  /* 0x00000015ff007819 */ /* 0x000fe80000011630 */
[----:B------:R-:W-:Y:S01]  /*64f0*/  LOP3.LUT P1, RZ, R0, 0x3, R101, 0x48, !PT ;  /* 0x0000000300ff7812 */ /* 0x000fe20007824865 */
[----:B------:R-:W-:Y:S01]  /*6500*/  @!UPT UIADD3 URZ, UPT, UPT, URZ, URZ, URZ ;  /* 0x000000fffffff290 */ /* 0x000fe2000fffe0ff */
[----:B--2---:R-:W-:Y:S11]  /*6510*/  @P0 BRA `(.L_x_112) ;  /* 0x0000000000080947 */ /* 0x004ff60003800000 */
[----:B------:R-:W1:Y:S02]  /*6520*/  SYNCS.PHASECHK.TRANS64.TRYWAIT P0, [R113+URZ+0x1b0], R3 ;  /* 0x0001b003710075a7 */ /* 0x000e6400080011ff */
[----:B-1----:R-:W-:Y:S05]  /*6530*/  @!P0 BRA `(.L_x_113) ;  /* 0x00000044003c8947 */ /* 0x002fea0003800000 */
.L_x_112:
[----:B------:R-:W-:Y:S05]  /*6540*/  @!P1 BRA `(.L_x_114) ;  /* 0x0000000000409947 */ /* 0x000fea0003800000 */
[----:B------:R-:W2:Y:S01]  /*6550*/  LDCU.64 UR8, c[0x4][0x78] ;  /* 0x01000f00ff0877ac */ /* 0x000ea20008000a00 */
[----:B-1----:R-:W-:Y:S01]  /*6560*/  MOV R3, 0x0 ;  /* 0x0000000000037802 */ /* 0x002fe20000000f00 */
[----:B------:R-:W-:Y:S02]  /*6570*/  HFMA2 R12, -RZ, RZ, 0, 5.9604644775390625e-08 ;  /* 0x00000001ff0c7431 */ /* 0x000fe400000001ff */
[----:B------:R-:W-:Y:S02]  /*6580*/  IMAD.MOV.U32 R8, RZ, RZ, 0x192 ;  /* 0x00000192ff087424 */ /* 0x000fe400078e00ff */
[----:B------:R-:W-:Y:S01]  /*6590*/  IMAD.MOV.U32 R13, RZ, RZ, RZ ;  /* 0x000000ffff0d7224 */ /* 0x000fe200078e00ff */
[----:B------:R-:W1:Y:S01]  /*65a0*/  LDCU.64 UR6, c[0x4][0x80] ;  /* 0x01001000ff0677ac */ /* 0x000e620008000a00 */
[----:B------:R-:W3:Y:S01]  /*65b0*/  LDC.64 R2, c[0x4][R3] ;  /* 0x0100000003027b82 */ /* 0x000ee20000000a00 */
[----:B------:R-:W5:Y:S01]  /*65c0*/  LDCU.64 UR4, c[0x4][0x18] ;  /* 0x01000300ff0477ac */ /* 0x000f620008000a00 */
[----:B--2---:R-:W-:Y:S01]  /*65d0*/  MOV R5, UR9 ;  /* 0x0000000900057c02 */ /* 0x004fe20008000f00 */
[----:B------:R-:W-:Y:S01]  /*65e0*/  IMAD.U32 R4, RZ, RZ, UR8 ;  /* 0x00000008ff047e24 */ /* 0x000fe2000f8e00ff */
[----:B-1----:R-:W-:Y:S01]  /*65f0*/  MOV R7, UR7 ;  /* 0x0000000700077c02 */ /* 0x002fe20008000f00 */
[----:B------:R-:W-:Y:S01]  /*6600*/  IMAD.U32 R6, RZ, RZ, UR6 ;  /* 0x00000006ff067e24 */ /* 0x000fe2000f8e00ff */
[----:B-----5:R-:W-:Y:S01]  /*6610*/  MOV R11, UR5 ;  /* 0x00000005000b7c02 */ /* 0x020fe20008000f00 */
[----:B------:R-:W-:Y:S02]  /*6620*/  IMAD.U32 R10, RZ, RZ, UR4 ;  /* 0x00000004ff0a7e24 */ /* 0x000fe4000f8e00ff */
[----:B------:R-:W-:Y:S07]  /*6630*/  LEPC R20, `(.L_x_114) ;  /* 0x000000001014794e */ /* 0x000fee0000000000 */
[----:B---34-:R-:W-:Y:S05]  /*6640*/  CALL.ABS.NOINC R2 ;  /* 0x0000000002007343 */ /* 0x018fea0003c00000 */
.L_x_114:
[----:B------:R-:W-:Y:S01]  /*6650*/  F2FP.F16.E5M2.UNPACK_B R4, R81 ;  /* 0x00000051ff04723e */ /* 0x000fe200020004ff */
[----:B------:R-:W-:Y:S05]  /*6660*/  WARPSYNC.ALL ;  /* 0x0000000000007948 */ /* 0x000fea0003800000 */
[----:B------:R-:W-:Y:S01]  /*6670*/  R2UR UR4, R48 ;  /* 0x00000000300472ca */ /* 0x000fe200000e0000 */
[--C-:B------:R-:W-:Y:S01]  /*6680*/  HADD2.F32 R53, -RZ, R4.reuse.H0_H0 ;  /* 0x20000004ff357230 */ /* 0x100fe20000004100 */
[-C--:B-1----:R-:W-:Y:S01]  /*6690*/  F2FP.F16.E5M2.UNPACK_B R3, R80.reuse ;  /* 0x00000050ff03723e */ /* 0x082fe200020004ff */
[----:B------:R-:W-:Y:S01]  /*66a0*/  HADD2.F32 R54, -RZ, R4.H1_H1 ;  /* 0x30000004ff367230 */ /* 0x000fe20000004100 */
[----:B------:R-:W-:Y:S01]  /*66b0*/  F2FP.F16.E5M2.UNPACK_B R0, R80.H1 ;  /* 0x00000050ff00723e */ /* 0x000fe200030004ff */
[----:B------:R-:W-:Y:S01]  /*66c0*/  BSSY.RECONVERGENT B0, `(.L_x_115) ;  /* 0x0000099000007945 */ /* 0x000fe20003800200 */
[----:B------:R-:W-:Y:S01]  /*66d0*/  F2FP.F16.E5M2.UNPACK_B R64, R83.H1 ;  /* 0x00000053ff40723e */ /* 0x000fe200030004ff */
[--C-:B------:R-:W-:Y:S01]  /*66e0*/  HADD2.F32 R2, -RZ, R3.reuse.H0_H0 ;  /* 0x20000003ff027230 */ /* 0x100fe20000004100 */
[----:B----4-:R-:W-:Y:S01]  /*66f0*/  F2FP.F16.E5M2.UNPACK_B R74, R86 ;  /* 0x00000056ff4a723e */ /* 0x010fe200020004ff */
[----:B------:R-:W-:Y:S01]  /*6700*/  HADD2.F32 R50, -RZ, R3.H1_H1 ;  /* 0x30000003ff327230 */ /* 0x000fe20000004100 */
[----:B------:R-:W-:Y:S01]  /*6710*/  F2FP.F16.E5M2.UNPACK_B R3, R81.H1 ;  /* 0x00000051ff03723e */ /* 0x000fe200030004ff */
[--C-:B------:R-:W-:Y:S01]  /*6720*/  HADD2.F32 R51, -RZ, R0.reuse.H0_H0 ;  /* 0x20000000ff337230 */ /* 0x100fe20000004100 */
[----:B------:R-:W-:Y:S01]  /*6730*/  IADD3 R114, PT, PT, R100, UR49, RZ ;  /* 0x0000003164727c10 */ /* 0x000fe2000fffe0ff */
[----:B------:R-:W-:Y:S01]  /*6740*/  HADD2.F32 R52, -RZ, R0.H1_H1 ;  /* 0x30000000ff347230 */ /* 0x000fe20000004100 */
[----:B------:R-:W-:Y:S01]  /*6750*/  LDTM.16dp32bit_t0_t15.x32 R4, tmem[UR4] ;  /* 0x00000004000479ee */ /* 0x000fe20008a80000 */
[----:B------:R-:W1:Y:S01]  /*6760*/  LDTM.16dp32bit_t16_t31.x32 R4, tmem[UR4+0x20] ;  /* 0x00002004000479ee */ /* 0x000e620008aa0000 */
[-C--:B------:R-:W-:Y:S01]  /*6770*/  F2FP.F16.E5M2.UNPACK_B R0, R82.reuse ;  /* 0x00000052ff00723e */ /* 0x080fe200020004ff */
[--C-:B------:R-:W-:Y:S01]  /*6780*/  HADD2.F32 R55, -RZ, R3.reuse.H0_H0 ;  /* 0x20000003ff377230 */ /* 0x100fe20000004100 */
[----:B------:R-:W-:Y:S01]  /*6790*/  SHF.L.U32 R117, R102, 0x4, RZ ;  /* 0x0000000466757819 */ /* 0x000fe200000006ff */
[----:B------:R-:W-:Y:S01]  /*67a0*/  HADD2.F32 R56, -RZ, R3.H1_H1 ;  /* 0x30000003ff387230 */ /* 0x000fe20000004100 */
[----:B------:R-:W-:Y:S01]  /*67b0*/  F2FP.F16.E5M2.UNPACK_B R3, R82.H1 ;  /* 0x00000052ff03723e */ /* 0x000fe200030004ff */
[--C-:B------:R-:W-:Y:S01]  /*67c0*/  HADD2.F32 R57, -RZ, R0.reuse.H0_H0 ;  /* 0x20000000ff397230 */ /* 0x100fe20000004100 */
[----:B------:R-:W-:Y:S01]  /*67d0*/  IADD3 R114, PT, PT, R114, R117, RZ ;  /* 0x0000007572727210 */ /* 0x000fe20007ffe0ff */
[----:B------:R-:W-:Y:S01]  /*67e0*/  HADD2.F32 R58, -RZ, R0.H1_H1 ;  /* 0x30000000ff3a7230 */ /* 0x000fe20000004100 */
[----:B------:R-:W-:Y:S01]  /*67f0*/  F2FP.F16.E5M2.UNPACK_B R0, R83 ;  /* 0x00000053ff00723e */ /* 0x000fe200020004ff */
[--C-:B------:R-:W-:Y:S01]  /*6800*/  HADD2.F32 R59, -RZ, R3.reuse.H0_H0 ;  /* 0x20000003ff3b7230 */ /* 0x100fe20000004100 */
[----:B------:R-:W-:Y:S01]  /*6810*/  ISETP.NE.AND P0, PT, R110, RZ, PT ;  /* 0x000000ff6e00720c */ /* 0x000fe20003f05270 */
[----:B------:R-:W-:Y:S01]  /*6820*/  HADD2.F32 R60, -RZ, R3.H1_H1 ;  /* 0x30000003ff3c7230 */ /* 0x000fe20000004100 */
[-C--:B------:R-:W-:Y:S01]  /*6830*/  F2FP.F16.E5M2.UNPACK_B R3, R84.reuse ;  /* 0x00000054ff03723e */ /* 0x080fe200020004ff */
[--C-:B------:R-:W-:Y:S01]  /*6840*/  HADD2.F32 R61, -RZ, R0.reuse.H0_H0 ;  /* 0x20000000ff3d7230 */ /* 0x100fe20000004100 */
[----:B------:R-:W-:Y:S01]  /*6850*/  ISETP.NE.AND P6, PT, R118, RZ, PT ;  /* 0x000000ff7600720c */ /* 0x000fe20003fc5270 */
[----:B------:R-:W-:Y:S01]  /*6860*/  HADD2.F32 R62, -RZ, R0.H1_H1 ;  /* 0x30000000ff3e7230 */ /* 0x000fe20000004100 */
[----:B------:R-:W-:Y:S01]  /*6870*/  F2FP.F16.E5M2.UNPACK_B R0, R84.H1 ;  /* 0x00000054ff00723e */ /* 0x000fe200030004ff */
[--C-:B------:R-:W-:Y:S02]  /*6880*/  HADD2.F32 R65, -RZ, R3.reuse.H0_H0 ;  /* 0x20000003ff417230 */ /* 0x100fe40000004100 */
[----:B------:R-:W-:Y:S01]  /*6890*/  HADD2.F32 R66, -RZ, R3.H1_H1 ;  /* 0x30000003ff427230 */ /* 0x000fe20000004100 */
[-C--:B------:R-:W-:Y:S01]  /*68a0*/  F2FP.F16.E5M2.UNPACK_B R3, R85.reuse ;  /* 0x00000055ff03723e */ /* 0x080fe200020004ff */
[--C-:B------:R-:W-:Y:S02]  /*68b0*/  HADD2.F32 R67, -RZ, R0.reuse.H0_H0 ;  /* 0x20000000ff437230 */ /* 0x100fe40000004100 */
[----:B------:R-:W-:Y:S01]  /*68c0*/  HADD2.F32 R68, -RZ, R0.H1_H1 ;  /* 0x30000000ff447230 */ /* 0x000fe20000004100 */
[----:B------:R-:W-:Y:S01]  /*68d0*/  F2FP.F16.E5M2.UNPACK_B R0, R85.H1 ;  /* 0x00000055ff00723e */ /* 0x000fe200030004ff */
[--C-:B------:R-:W-:Y:S02]  /*68e0*/  HADD2.F32 R69, -RZ, R3.reuse.H0_H0 ;  /* 0x20000003ff457230 */ /* 0x100fe40000004100 */
[C---:B-1----:R-:W-:Y:S01]  /*68f0*/  FMUL R7, R47.reuse, R7 ;  /* 0x000000072f077220 */ /* 0x042fe20000400000 */
[----:B------:R-:W-:Y:S01]  /*6900*/  HADD2.F32 R70, -RZ, R3.H1_H1 ;  /* 0x30000003ff467230 */ /* 0x000fe20000004100 */
[----:B------:R-:W-:Y:S01]  /*6910*/  F2FP.F16.E5M2.UNPACK_B R3, R86.H1 ;  /* 0x00000056ff03723e */ /* 0x000fe200030004ff */
[--C-:B------:R-:W-:Y:S02]  /*6920*/  HADD2.F32 R71, -RZ, R0.reuse.H0_H0 ;  /* 0x20000000ff477230 */ /* 0x100fe40000004100 */
[----:B------:R-:W-:Y:S02]  /*6930*/  HADD2.F32 R72, -RZ, R0.H1_H1 ;  /* 0x30000000ff487230 */ /* 0x000fe40000004100 */
[----:B------:R-:W-:Y:S01]  /*6940*/  FMUL R0, R47, R4 ;  /* 0x000000042f007220 */ /* 0x000fe20000400000 */
[--C-:B------:R-:W-:Y:S01]  /*6950*/  HADD2.F32 R73, -RZ, R74.reuse.H0_H0 ;  /* 0x2000004aff497230 */ /* 0x100fe20000004100 */
[----:B------:R-:W-:Y:S01]  /*6960*/  F2FP.F16.E5M2.UNPACK_B R4, R87 ;  /* 0x00000057ff04723e */ /* 0x000fe200020004ff */
[----:B------:R-:W-:Y:S02]  /*6970*/  HADD2.F32 R74, -RZ, R74.H1_H1 ;  /* 0x3000004aff4a7230 */ /* 0x000fe40000004100 */
[----:B------:R-:W-:Y:S01]  /*6980*/  FFMA R0, R49, R2, R0 ;  /* 0x0000000231007223 */ /* 0x000fe20000000000 */
[----:B------:R-:W-:Y:S01]  /*6990*/  FMUL R2, R47, R5 ;  /* 0x000000052f027220 */ /* 0x000fe20000400000 */
[--C-:B------:R-:W-:Y:S01]  /*69a0*/  HADD2.F32 R75, -RZ, R3.reuse.H0_H0 ;  /* 0x20000003ff4b7230 */ /* 0x100fe20000004100 */
[----:B------:R-:W-:Y:S01]  /*69b0*/  F2FP.F16.E5M2.UNPACK_B R5, R87.H1 ;  /* 0x00000057ff05723e */ /* 0x000fe200030004ff */
[----:B------:R-:W-:Y:S02]  /*69c0*/  HADD2.F32 R76, -RZ, R3.H1_H1 ;  /* 0x30000003ff4c7230 */ /* 0x000fe40000004100 */
[----:B------:R-:W-:Y:S01]  /*69d0*/  FFMA R2, R49, R50, R2 ;  /* 0x0000003231027223 */ /* 0x000fe20000000002 */
[--C-:B------:R-:W-:Y:S02]  /*69e0*/  HADD2.F32 R50, -RZ, R4.reuse.H0_H0 ;  /* 0x20000004ff327230 */ /* 0x100fe40000004100 */
[C---:B------:R-:W-:Y:S01]  /*69f0*/  FMUL R3, R47.reuse, R6 ;  /* 0x000000062f037220 */ /* 0x040fe20000400000 */
[--C-:B------:R-:W-:Y:S02]  /*6a00*/  HADD2.F32 R77, -RZ, R5.reuse.H1_H1 ;  /* 0x30000005ff4d7230 */ /* 0x100fe40000004100 */
[C---:B------:R-:W-:Y:S01]  /*6a10*/  FMUL R6, R47.reuse, R11 ;  /* 0x0000000b2f067220 */ /* 0x040fe20000400000 */
[----:B------:R-:W-:Y:S01]  /*6a20*/  FMUL R11, R47, R16 ;  /* 0x000000102f0b7220 */ /* 0x000fe20000400000 */
[C---:B------:R-:W-:Y:S01]  /*6a30*/  FFMA R3, R49.reuse, R51, R3 ;  /* 0x0000003331037223 */ /* 0x040fe20000000003 */
[----:B------:R-:W-:Y:S01]  /*6a40*/  FFMA R7, R49, R52, R7 ;  /* 0x0000003431077223 */ /* 0x000fe20000000007 */
[----:B------:R-:W-:Y:S02]  /*6a50*/  HADD2.F32 R51, -RZ, R4.H1_H1 ;  /* 0x30000004ff337230 */ /* 0x000fe40000004100 */
[C---:B------:R-:W-:Y:S01]  /*6a60*/  FMUL R4, R47.reuse, R9 ;  /* 0x000000092f047220 */ /* 0x040fe20000400000 */
[----:B------:R-:W-:Y:S02]  /*6a70*/  HADD2.F32 R52, -RZ, R5.H0_H0 ;  /* 0x20000005ff347230 */ /* 0x000fe40000004100 */
[----:B------:R-:W-:Y:S01]  /*6a80*/  FMUL R16, R47, R21 ;  /* 0x000000152f107220 */ /* 0x000fe20000400000 */
[----:B------:R-:W-:Y:S01]  /*6a90*/  F2FP.SATFINITE.E5M2.F32.PACK_AB_MERGE_C R78, R7, R3, RZ ;  /* 0x00000003074e723e */ /* 0x000fe200048060ff */
[C---:B------:R-:W-:Y:S01]  /*6aa0*/  FMUL R3, R47.reuse, R8 ;  /* 0x000000082f037220 */ /* 0x040fe20000400000 */
[C---:B------:R-:W-:Y:S01]  /*6ab0*/  FMUL R7, R47.reuse, R12 ;  /* 0x0000000c2f077220 */ /* 0x040fe20000400000 */
[C---:B------:R-:W-:Y:S01]  /*6ac0*/  FMUL R8, R47.reuse, R13 ;  /* 0x0000000d2f087220 */ /* 0x040fe20000400000 */
[----:B------:R-:W-:Y:S01]  /*6ad0*/  FMUL R12, R47, R17 ;  /* 0x000000112f0c7220 */ /* 0x000fe20000400000 */
[C---:B------:R-:W-:Y:S01]  /*6ae0*/  FFMA R3, R49.reuse, R53, R3 ;  /* 0x0000003531037223 */ /* 0x040fe20000000003 */
[----:B------:R-:W-:Y:S01]  /*6af0*/  FFMA R4, R49, R54, R4 ;  /* 0x0000003631047223 */ /* 0x000fe20000000004 */
[C---:B------:R-:W-:Y:S01]  /*6b00*/  FMUL R5, R47.reuse, R10 ;  /* 0x0000000a2f057220 */ /* 0x040fe20000400000 */
[C---:B------:R-:W-:Y:S01]  /*6b10*/  FMUL R9, R47.reuse, R14 ;  /* 0x0000000e2f097220 */ /* 0x040fe20000400000 */
[C---:B------:R-:W-:Y:S01]  /*6b20*/  FMUL R10, R47.reuse, R15 ;  /* 0x0000000f2f0a7220 */ /* 0x040fe20000400000 */
[----:B------:R-:W-:Y:S01]  /*6b30*/  FMUL R15, R47, R20 ;  /* 0x000000142f0f7220 */ /* 0x000fe20000400000 */
[C---:B------:R-:W-:Y:S01]  /*6b40*/  FFMA R5, R49.reuse, R55, R5 ;  /* 0x0000003731057223 */ /* 0x040fe20000000005 */
[C---:B------:R-:W-:Y:S01]  /*6b50*/  FFMA R6, R49.reuse, R56, R6 ;  /* 0x0000003831067223 */ /* 0x040fe20000000006 */
[C---:B------:R-:W-:Y:S01]  /*6b60*/  FFMA R7, R49.reuse, R57, R7 ;  /* 0x0000003931077223 */ /* 0x040fe20000000007 */
[C---:B------:R-:W-:Y:S01]  /*6b70*/  FFMA R8, R49.reuse, R58, R8 ;  /* 0x0000003a31087223 */ /* 0x040fe20000000008 */
[--C-:B------:R-:W-:Y:S02]  /*6b80*/  HADD2.F32 R63, -RZ, R64.reuse.H0_H0 ;  /* 0x20000040ff3f7230 */ /* 0x100fe40000004100 */
[C---:B------:R-:W-:Y:S01]  /*6b90*/  FFMA R9, R49.reuse, R59, R9 ;  /* 0x0000003b31097223 */ /* 0x040fe20000000009 */
[----:B------:R-:W-:Y:S01]  /*6ba0*/  F2FP.SATFINITE.E5M2.F32.PACK_AB_MERGE_C R5, R6, R5, RZ ;  /* 0x000000050605723e */ /* 0x000fe200048060ff */
[C---:B------:R-:W-:Y:S01]  /*6bb0*/  FFMA R10, R49.reuse, R60, R10 ;  /* 0x0000003c310a7223 */ /* 0x040fe2000000000a */
[C---:B------:R-:W-:Y:S01]  /*6bc0*/  FFMA R11, R49.reuse, R61, R11 ;  /* 0x0000003d310b7223 */ /* 0x040fe2000000000b */
[----:B------:R-:W-:Y:S01]  /*6bd0*/  FFMA R12, R49, R62, R12 ;  /* 0x0000003e310c7223 */ /* 0x000fe2000000000c */
[C---:B------:R-:W-:Y:S01]  /*6be0*/  FMUL R20, R47.reuse, R25 ;  /* 0x000000192f147220 */ /* 0x040fe20000400000 */
[C---:B------:R-:W-:Y:S01]  /*6bf0*/  FMUL R25, R47.reuse, R30 ;  /* 0x0000001e2f197220 */ /* 0x040fe20000400000 */
[C---:B------:R-:W-:Y:S01]  /*6c00*/  FMUL R30, R47.reuse, R35 ;  /* 0x000000232f1e7220 */ /* 0x040fe20000400000 */
[----:B------:R-:W-:Y:S01]  /*6c10*/  F2FP.SATFINITE.E5M2.F32.PACK_AB_MERGE_C R9, R10, R9, RZ ;  /* 0x000000090a09723e */ /* 0x000fe200048060ff */
[----:B------:R-:W-:Y:S02]  /*6c20*/  HADD2.F32 R64, -RZ, R64.H1_H1 ;  /* 0x30000040ff407230 */ /* 0x000fe40000004100 */
[C---:B------:R-:W-:Y:S01]  /*6c30*/  FMUL R13, R47.reuse, R18 ;  /* 0x000000122f0d7220 */ /* 0x040fe20000400000 */
[C---:B------:R-:W-:Y:S01]  /*6c40*/  FMUL R14, R47.reuse, R19 ;  /* 0x000000132f0e7220 */ /* 0x040fe20000400000 */
[C---:B------:R-:W-:Y:S01]  /*6c50*/  FMUL R17, R47.reuse, R22 ;  /* 0x000000162f117220 */ /* 0x040fe20000400000 */
[----:B------:R-:W-:Y:S01]  /*6c60*/  FMUL R18, R47, R23 ;  /* 0x000000172f127220 */ /* 0x000fe20000400000 */
[C---:B------:R-:W-:Y:S01]  /*6c70*/  FFMA R13, R49.reuse, R63, R13 ;  /* 0x0000003f310d7223 */ /* 0x040fe2000000000d */
[C---:B------:R-:W-:Y:S01]  /*6c80*/  FFMA R14, R49.reuse, R64, R14 ;  /* 0x00000040310e7223 */ /* 0x040fe2000000000e */
[----:B------:R-:W-:Y:S01]  /*6c90*/  FFMA R15, R49, R65, R15 ;  /* 0x00000041310f7223 */ /* 0x000fe2000000000f */
[----:B------:R-:W-:Y:S01]  /*6ca0*/  FMUL R19, R47, R24 ;  /* 0x000000182f137220 */ /* 0x000fe20000400000 */
[C---:B------:R-:W-:Y:S01]  /*6cb0*/  FFMA R16, R49.reuse, R66, R16 ;  /* 0x0000004231107223 */ /* 0x040fe20000000010 */
[----:B------:R-:W-:Y:S01]  /*6cc0*/  FFMA R17, R49, R67, R17 ;  /* 0x0000004331117223 */ /* 0x000fe20000000011 */
[----:B------:R-:W-:Y:S01]  /*6cd0*/  F2FP.SATFINITE.E5M2.F32.PACK_AB_MERGE_C R13, R14, R13, RZ ;  /* 0x0000000d0e0d723e */ /* 0x000fe200048060ff */
[C---:B------:R-:W-:Y:S01]  /*6ce0*/  FMUL R21, R47.reuse, R26 ;  /* 0x0000001a2f157220 */ /* 0x040fe20000400000 */
[----:B------:R-:W-:Y:S01]  /*6cf0*/  FMUL R22, R47, R27 ;  /* 0x0000001b2f167220 */ /* 0x000fe20000400000 */
[C---:B------:R-:W-:Y:S01]  /*6d00*/  FFMA R18, R49.reuse, R68, R18 ;  /* 0x0000004431127223 */ /* 0x040fe20000000012 */
[----:B------:R-:W-:Y:S01]  /*6d10*/  FFMA R19, R49, R69, R19 ;  /* 0x0000004531137223 */ /* 0x000fe20000000013 */
[----:B------:R-:W-:Y:S01]  /*6d20*/  FMUL R23, R47, R28 ;  /* 0x0000001c2f177220 */ /* 0x000fe20000400000 */
[----:B------:R-:W-:Y:S01]  /*6d30*/  FFMA R20, R49, R70, R20 ;  /* 0x0000004631147223 */ /* 0x000fe20000000014 */
[----:B------:R-:W-:Y:S01]  /*6d40*/  FMUL R24, R47, R29 ;  /* 0x0000001d2f187220 */ /* 0x000fe20000400000 */
[C---:B------:R-:W-:Y:S01]  /*6d50*/  FFMA R21, R49.reuse, R71, R21 ;  /* 0x0000004731157223 */ /* 0x040fe20000000015 */
[----:B------:R-:W-:Y:S01]  /*6d60*/  FFMA R22, R49, R72, R22 ;  /* 0x0000004831167223 */ /* 0x000fe20000000016 */
[C---:B------:R-:W-:Y:S01]  /*6d70*/  FMUL R26, R47.reuse, R31 ;  /* 0x0000001f2f1a7220 */ /* 0x040fe20000400000 */
[----:B------:R-:W-:Y:S01]  /*6d80*/  FMUL R27, R47, R32 ;  /* 0x000000202f1b7220 */ /* 0x000fe20000400000 */
[----:B------:R-:W-:Y:S01]  /*6d90*/  FFMA R23, R49, R73, R23 ;  /* 0x0000004931177223 */ /* 0x000fe20000000017 */
[----:B------:R-:W-:Y:S01]  /*6da0*/  FMUL R28, R47, R33 ;  /* 0x000000212f1c7220 */ /* 0x000fe20000400000 */
[----:B------:R-:W-:Y:S01]  /*6db0*/  FFMA R24, R49, R74, R24 ;  /* 0x0000004a31187223 */ /* 0x000fe20000000018 */
[----:B------:R-:W-:Y:S01]  /*6dc0*/  FMUL R29, R47, R34 ;  /* 0x000000222f1d7220 */ /* 0x000fe20000400000 */
[C---:B------:R-:W-:Y:S01]  /*6dd0*/  FFMA R25, R49.reuse, R75, R25 ;  /* 0x0000004b31197223 */ /* 0x040fe20000000019 */
[C---:B------:R-:W-:Y:S01]  /*6de0*/  FFMA R26, R49.reuse, R76, R26 ;  /* 0x0000004c311a7223 */ /* 0x040fe2000000001a */
[C---:B------:R-:W-:Y:S01]  /*6df0*/  FFMA R27, R49.reuse, R50, R27 ;  /* 0x00000032311b7223 */ /* 0x040fe2000000001b */
[C---:B------:R-:W-:Y:S01]  /*6e00*/  FFMA R28, R49.reuse, R51, R28 ;  /* 0x00000033311c7223 */ /* 0x040fe2000000001c */
[----:B------:R-:W-:Y:S01]  /*6e10*/  F2FP.SATFINITE.E5M2.F32.PACK_AB_MERGE_C R17, R18, R17, RZ ;  /* 0x000000111211723e */ /* 0x000fe200048060ff */
[C---:B------:R-:W-:Y:S01]  /*6e20*/  FFMA R29, R49.reuse, R52, R29 ;  /* 0x00000034311d7223 */ /* 0x040fe2000000001d */
[----:B------:R-:W-:Y:S01]  /*6e30*/  F2FP.SATFINITE.E5M2.F32.PACK_AB_MERGE_C R21, R22, R21, RZ ;  /* 0x000000151615723e */ /* 0x000fe200048060ff */
[----:B------:R-:W-:Y:S01]  /*6e40*/  FFMA R30, R49, R77, R30 ;  /* 0x0000004d311e7223 */ /* 0x000fe2000000001e */
[----:B------:R-:W-:Y:S02]  /*6e50*/  F2FP.SATFINITE.E5M2.F32.PACK_AB_MERGE_C R32, R2, R0, R78 ;  /* 0x000000000220723e */ /* 0x000fe4000480604e */
[----:B------:R-:W-:Y:S02]  /*6e60*/  F2FP.SATFINITE.E5M2.F32.PACK_AB_MERGE_C R33, R4, R3, R5 ;  /* 0x000000030421723e */ /* 0x000fe40004806005 */
[----:B------:R-:W-:Y:S02]  /*6e70*/  F2FP.SATFINITE.E5M2.F32.PACK_AB_MERGE_C R34, R8, R7, R9 ;  /* 0x000000070822723e */ /* 0x000fe40004806009 */
[----:B------:R-:W-:Y:S02]  /*6e80*/  F2FP.SATFINITE.E5M2.F32.PACK_AB_MERGE_C R35, R12, R11, R13 ;  /* 0x0000000b0c23723e */ /* 0x000fe4000480600d */
[----:B------:R-:W-:Y:S02]  /*6e90*/  F2FP.SATFINITE.E5M2.F32.PACK_AB_MERGE_C R16, R16, R15, R17 ;  /* 0x0000000f1010723e */ /* 0x000fe40004806011 */
[----:B------:R-:W-:Y:S01]  /*6ea0*/  F2FP.SATFINITE.E5M2.F32.PACK_AB_MERGE_C R17, R20, R19, R21 ;  /* 0x000000131411723e */ /* 0x000fe20004806015 */
[----:B------:R1:W-:Y:S01]  /*6eb0*/  STS.128 [R100+UR49+0x4400], R32 ;  /* 0x0044002064007988 */ /* 0x0003e20008000c31 */
[----:B------:R-:W-:Y:S02]  /*6ec0*/  F2FP.SATFINITE.E5M2.F32.PACK_AB_MERGE_C R18, R26, R25, RZ ;  /* 0x000000191a12723e */ /* 0x000fe400048060ff */
[----:B------:R-:W-:Y:S02]  /*6ed0*/  F2FP.SATFINITE.E5M2.F32.PACK_AB_MERGE_C R19, R30, R29, RZ ;  /* 0x0000001d1e13723e */ /* 0x000fe400048060ff */
[----:B------:R-:W-:Y:S02]  /*6ee0*/  F2FP.SATFINITE.E5M2.F32.PACK_AB_MERGE_C R18, R24, R23, R18 ;  /* 0x000000171812723e */ /* 0x000fe40004806012 */
[----:B------:R-:W-:Y:S02]  /*6ef0*/  F2FP.SATFINITE.E5M2.F32.PACK_AB_MERGE_C R19, R28, R27, R19 ;  /* 0x0000001b1c13723e */ /* 0x000fe40004806013 */
[----:B------:R-:W-:Y:S02]  /*6f00*/  LEA R0, R105, UR49, 0x3 ;  /* 0x0000003169007c11 */ /* 0x000fe4000f8e18ff */
[----:B------:R-:W-:Y:S01]  /*6f10*/  @P6 SHF.L.U32 R2, R104, 0x1f, RZ ;  /* 0x0000001f68026819 */ /* 0x000fe200000006ff */
[----:B------:R1:W-:Y:S01]  /*6f20*/  STS.128 [R114+0x4410], R16 ;  /* 0x0044101072007388 */ /* 0x0003e20000000c00 */
[----:B------:R-:W-:Y:S01]  /*6f30*/  @!PT LDS RZ, [RZ] ;  /* 0x00000000fffff984 */ /* 0x000fe20000000800 */
[----:B------:R-:W-:Y:S01]  /*6f40*/  @!PT LDS RZ, [RZ] ;  /* 0x00000000fffff984 */ /* 0x000fe20000000800 */
[----:B------:R-:W-:Y:S01]  /*6f50*/  @!PT LDS RZ, [RZ] ;  /* 0x00000000fffff984 */ /* 0x000fe20000000800 */
[----:B------:R-:W-:Y:S01]  /*6f60*/  @!PT LDS RZ, [RZ] ;  /* 0x00000000fffff984 */ /* 0x000fe20000000800 */
[----:B------:R2:W-:Y:S07]  /*6f70*/  MEMBAR.ALL.CTA ;  /* 0x0000000000007992 */ /* 0x0005ee0000008000 */
[----:B--2---:R-:W2:Y:S02]  /*6f80*/  FENCE.VIEW.ASYNC.S ;  /* 0x00000000000073c6 */ /* 0x004ea40000000000 */
[----:B--2---:R-:W-:Y:S06]  /*6f90*/  BAR.SYNC.DEFER_BLOCKING 0x1, 0x80 ;  /* 0x0042000000007b1d */ /* 0x004fec0000010000 */
[----:B------:R-:W-:Y:S05]  /*6fa0*/  @P0 BRA `(.L_x_116) ;  /* 0x0000000000280947 */ /* 0x000fea0003800000 */
[----:B------:R-:W-:Y:S02]  /*6fb0*/  UIADD3 UR4, UPT, UPT, UR49, 0x4400, URZ ;  /* 0x0000440031047890 */ /* 0x000fe4000fffe0ff */
[----:B------:R-:W-:Y:S01]  /*6fc0*/  UIADD3 UR6, UP0, UPT, UR52, 0x680, URZ ;  /* 0x0000068034067890 */ /* 0x000fe2000ff1e0ff */
[----:B------:R-:W-:Y:S03]  /*6fd0*/  UMOV UR43, UR36 ;  /* 0x00000024002b7c82 */ /* 0x000fe60008000000 */
[----:B------:R-:W-:Y:S01]  /*6fe0*/  MOV R109, UR4 ;  /* 0x00000004006d7c02 */ /* 0x000fe20008000f00 */
[----:B------:R-:W-:Y:S03]  /*6ff0*/  UIADD3.X UR7, UPT, UPT, URZ, UR53, URZ, UP0, !UPT ;  /* 0x00000035ff077290 */ /* 0x000fe600087fe4ff */
[----:B------:R-:W-:Y:S11]  /*7000*/  R2UR UR40, R109 ;  /* 0x000000006d2872ca */ /* 0x000ff600000e0000 */
[----:B------:R-:W-:Y:S02]  /*7010*/  @!UPT UIADD3 URZ, UPT, UPT, URZ, URZ, URZ ;  /* 0x000000fffffff290 */ /* 0x000fe4000fffe0ff */
[----:B------:R2:W-:Y:S01]  /*7020*/  UTMASTG.3D [UR40], [UR6] ;  /* 0x00000028060073b5 */ /* 0x0005e20008010000 */
[----:B------:R0:W-:Y:S01]  /*7030*/  UTMACMDFLUSH ;  /* 0x00000000000079b7 */ /* 0x0001e20000000000 */
[----:B--2---:R-:W-:Y:S04]  /*7040*/  DEPBAR.LE SB0, 0x1 ;  /* 0x000080400000791a */ /* 0x004fe80000000000 */
.L_x_116:
[----:B------:R-:W-:Y:S05]  /*7050*/  BSYNC.RECONVERGENT B0 ;  /* 0x0000000000007941 */ /* 0x000fea0003800200 */
.L_x_115:
[----:B------:R-:W-:Y:S06]  /*7060*/  BAR.SYNC.DEFER_BLOCKING 0x1, 0x80 ;  /* 0x0042000000007b1d */ /* 0x000fec0000010000 */
[----:B------:R-:W2:Y:S01]  /*7070*/  @P6 SYNCS.PHASECHK.TRANS64.TRYWAIT P0, [R0+URZ+0x140], R2 ;  /* 0x00014002000065a7 */ /* 0x000ea200080011ff */
[----:B------:R-:W-:Y:S01]  /*7080*/  BSSY B1, `(.L_x_117) ;  /* 0x0000021000017945 */ /* 0x000fe20003800000 */
[----:B--2---:R-:W-:Y:S03]  /*7090*/  @P6 SEL R115, RZ, 0x1, !P0 ;  /* 0x00000001ff736807 */ /* 0x004fe60004000000 */
[----:B------:R-:W-:Y:S05]  /*70a0*/  @!P6 BRA `(.L_x_118) ;  /* 0x000000000078e947 */ /* 0x000fea0003800000 */
[----:B------:R-:W-:Y:S01]  /*70b0*/  ISETP.NE.AND P1, PT, R116, RZ, PT ;  /* 0x000000ff7400720c */ /* 0x000fe20003f25270 */
[----:B------:R-:W-:Y:S01]  /*70c0*/  BSSY B0, `(.L_x_119) ;  /* 0x0000009000007945 */ /* 0x000fe20003800000 */
[----:B------:R-:W-:Y:S11]  /*70d0*/  ISETP.NE.AND P0, PT, R115, RZ, PT ;  /* 0x000000ff7300720c */ /* 0x000ff60003f05270 */
[----:B------:R-:W-:Y:S05]  /*70e0*/  @P1 IMAD R2, R105, 0x1000, R100 ;  /* 0x0000100069021824 */ /* 0x000fea00078e0264 */
[----:B------:R-:W-:Y:S05]  /*70f0*/  @P1 IADD3 R4, PT, PT, R2, UR49, RZ ;  /* 0x0000003102041c10 */ /* 0x000fea000fffe0ff */
[----:B------:R-:W-:Y:S01]  /*7100*/  @P1 IMAD.IADD R4, R4, 0x1, R117 ;  /* 0x0000000104041824 */ /* 0x000fe200078e0275 */
[----:B------:R-:W-:Y:S06]  /*7110*/  @P0 BRA `(.L_x_120) ;  /* 0x00000000000c0947 */ /* 0x000fec0003800000 */
[----:B------:R-:W-:Y:S04]  /*7120*/  SHF.L.U32 R3, R104, 0x1f, RZ ;  /* 0x0000001f68037819 */ /* 0x000fe800000006ff */
[----:B------:R-:W2:Y:S02]  /*7130*/  SYNCS.PHASECHK.TRANS64.TRYWAIT P0, [R0+URZ+0x140], R3 ;  /* 0x00014003000075a7 */ /* 0x000ea400080011ff */
[----:B--2---:R-:W-:Y:S05]  /*7140*/  @!P0 BRA `(.L_x_121) ;  /* 0x00000038004c8947 */ /* 0x004fea0003800000 */
.L_x_120:
[----:B------:R-:W-:Y:S05]  /*7150*/  BSYNC B0 ;  /* 0x0000000000007941 */ /* 0x000fea0003800000 */
.L_x_119:
[----:B------:R-:W-:Y:S01]  /*7160*/  ISETP.NE.AND P0, PT, R116, RZ, PT ;  /* 0x000000ff7400720c */ /* 0x000fe20003f05270 */
[----:B------:R-:W-:Y:S11]  /*7170*/  VIADD R105, R105, 0x1 ;  /* 0x0000000169697836 */ /* 0x000ff60000000000 */
[----:B------:R-:W-:Y:S01]  /*7180*/  @!UPT UIADD3 URZ, UPT, UPT, URZ, URZ, URZ ;  /* 0x000000fffffff290 */ /* 0x000fe2000fffe0ff */
[----:B------:R3:W4:Y:S04]  /*7190*/  @P0 LDS.128 R80, [R2+UR49+0x400] ;  /* 0x0004003102500984 */ /* 0x0007280008000c00 */
[----:B------:R1:W1:Y:S01]  /*71a0*/  @P0 LDS.128 R84, [R4+0x410] ;  /* 0x0004100004540984 */ /* 0x0002620000000c00 */
        /* <DEDUP_REMOVED lines=8> */
[----:B---3--:R-:W-:Y:S02]  /*7230*/  VIADD R2, R0, 0x160 ;  /* 0x0000016000027836 */ /* 0x008fe40000000000 */
[----:B--2---:R-:W-:Y:S05]  /*7240*/  IMAD.U32 R0, RZ, RZ, UR37 ;  /* 0x00000025ff007e24 */ /* 0x004fea000f8e00ff */
[----:B------:R-:W-:Y:S04]  /*7250*/  PRMT R0, R0, 0x654, R2 ;  /* 0x0000065400007816 */ /* 0x000fe80000000002 */
[----:B-----5:R2:W-:Y:S02]  /*7260*/  SYNCS.ARRIVE.TRANS64.RED.A1T0 RZ, [R0+URZ], RZ ;  /* 0x000000ff00ff79a7 */ /* 0x0205e400081004ff */
[----:B--2---:R-:W-:Y:S04]  /*7270*/  SEL R0, RZ, 0x1, P0 ;  /* 0x00000001ff007807 */ /* 0x004fe80000000000 */
[----:B-1--4-:R-:W-:Y:S02]  /*7280*/  LOP3.LUT R104, R104, R0, RZ, 0x3c, !PT ;  /* 0x0000000068687212 */ /* 0x012fe400078e3cff */
.L_x_118:
[----:B------:R-:W-:Y:S05]  /*7290*/  BSYNC B1 ;  /* 0x0000000000017941 */ /* 0x000fea0003800000 */
.L_x_117:
[----:B------:R-:W-:Y:S05]  /*72a0*/  VIADD R0, R48, 0x40 ;  /* 0x0000004030007836 */ /* 0x000fea0000000000 */
[----:B------:R-:W-:Y:S04]  /*72b0*/  SHF.R.U32.HI R0, RZ, 0x15, R0 ;  /* 0x00000015ff007819 */ /* 0x000fe80000011600 */
[----:B------:R-:W-:Y:S11]  /*72c0*/  LOP3.LUT P0, RZ, R0, 0x3, R101, 0x48, !PT ;  /* 0x0000000300ff7812 */ /* 0x000ff60007804865 */
[----:B------:R-:W-:Y:S02]  /*72d0*/  @!UPT UIADD3 URZ, UPT, UPT, URZ, URZ, URZ ;  /* 0x000000fffffff290 */ /* 0x000fe4000fffe0ff */
[----:B------:R-:W-:Y:S05]  /*72e0*/  @!P0 BRA `(.L_x_122) ;  /* 0x0000000000408947 */ /* 0x000fea0003800000 */
[----:B------:R-:W2:Y:S01]  /*72f0*/  LDCU.64 UR8, c[0x4][0x78] ;  /* 0x01000f00ff0877ac */ /* 0x000ea20008000a00 */
[----:B------:R-:W-:Y:S01]  /*7300*/  MOV R3, 0x0 ;  /* 0x0000000000037802 */ /* 0x000fe20000000f00 */
[----:B------:R-:W-:Y:S02]  /*7310*/  HFMA2 R12, -RZ, RZ, 0, 5.9604644775390625e-08 ;  /* 0x00000001ff0c7431 */ /* 0x000fe400000001ff */
[----:B------:R-:W-:Y:S02]  /*7320*/  IMAD.MOV.U32 R8, RZ, RZ, 0x192 ;  /* 0x00000192ff087424 */ /* 0x000fe400078e00ff */
[----:B------:R-:W-:Y:S01]  /*7330*/  IMAD.MOV.U32 R13, RZ, RZ, RZ ;  /* 0x000000ffff0d7224 */ /* 0x000fe200078e00ff */
[----:B------:R-:W3:Y:S01]  /*7340*/  LDCU.64 UR6, c[0x4][0x80] ;  /* 0x01001000ff0677ac */ /* 0x000ee20008000a00 */
[----:B------:R-:W4:Y:S01]  /*7350*/  LDC.64 R2, c[0x4][R3] ;  /* 0x0100000003027b82 */ /* 0x000f220000000a00 */
[----:B------:R-:W5:Y:S01]  /*7360*/  LDCU.64 UR4, c[0x4][0x18] ;  /* 0x01000300ff0477ac */ /* 0x000f620008000a00 */
[----:B--2---:R-:W-:Y:S01]  /*7370*/  MOV R5, UR9 ;  /* 0x0000000900057c02 */ /* 0x004fe20008000f00 */
[----:B------:R-:W-:Y:S01]  /*7380*/  IMAD.U32 R4, RZ, RZ, UR8 ;  /* 0x00000008ff047e24 */ /* 0x000fe2000f8e00ff */
[----:B---3--:R-:W-:Y:S01]  /*7390*/  MOV R7, UR7 ;  /* 0x0000000700077c02 */ /* 0x008fe20008000f00 */
[----:B------:R-:W-:Y:S01]  /*73a0*/  IMAD.U32 R6, RZ, RZ, UR6 ;  /* 0x00000006ff067e24 */ /* 0x000fe2000f8e00ff */
[----:B-----5:R-:W-:Y:S01]  /*73b0*/  MOV R11, UR5 ;  /* 0x00000005000b7c02 */ /* 0x020fe20008000f00 */
[----:B------:R-:W-:Y:S02]  /*73c0*/  IMAD.U32 R10, RZ, RZ, UR4 ;  /* 0x00000004ff0a7e24 */ /* 0x000fe4000f8e00ff */
[----:B------:R-:W-:Y:S07]  /*73d0*/  LEPC R20, `(.L_x_122) ;  /* 0x000000001014794e */ /* 0x000fee0000000000 */
[----:B-1--4-:R-:W-:Y:S05]  /*73e0*/  CALL.ABS.NOINC R2 ;  /* 0x0000000002007343 */ /* 0x012fea0003c00000 */
.L_x_122:
[-C--:B------:R-:W-:Y:S01]  /*73f0*/  F2FP.F16.E5M2.UNPACK_B R0, R81.reuse ;  /* 0x00000051ff00723e */ /* 0x080fe200020004ff */
[----:B------:R-:W-:Y:S05]  /*7400*/  WARPSYNC.ALL ;  /* 0x0000000000007948 */ /* 0x000fea0003800000 */
[----:B------:R-:W-:Y:S01]  /*7410*/  R2UR UR4, R48 ;  /* 0x00000000300472ca */ /* 0x000fe200000e0000 */
[--C-:B------:R-:W-:Y:S01]  /*7420*/  HADD2.F32 R54, -RZ, R0.reuse.H0_H0 ;  /* 0x20000000ff367230 */ /* 0x100fe20000004100 */
[-C--:B------:R-:W-:Y:S01]  /*7430*/  F2FP.F16.E5M2.UNPACK_B R2, R80.reuse.H1 ;  /* 0x00000050ff02723e */ /* 0x080fe200030004ff */
[----:B------:R-:W-:Y:S01]  /*7440*/  HADD2.F32 R55, -RZ, R0.H1_H1 ;  /* 0x30000000ff377230 */ /* 0x000fe20000004100 */
[----:B------:R-:W-:Y:S01]  /*7450*/  F2FP.F16.E5M2.UNPACK_B R0, R81.H1 ;  /* 0x00000051ff00723e */ /* 0x000fe200030004ff */
[----:B------:R-:W-:Y:S01]  /*7460*/  BSSY.RECONVERGENT B0, `(.L_x_123) ;  /* 0x0000095000007945 */ /* 0x000fe20003800200 */
[----:B------:R-:W-:Y:S01]  /*7470*/  F2FP.F16.E5M2.UNPACK_B R3, R80 ;  /* 0x00000050ff03723e */ /* 0x000fe200020004ff */
[----:B------:R-:W-:Y:S01]  /*7480*/  HADD2.F32 R52, -RZ, R2.H0_H0 ;  /* 0x20000002ff347230 */ /* 0x000fe20000004100 */
[----:B------:R-:W-:Y:S01]  /*7490*/  ISETP.NE.AND P0, PT, R110, RZ, PT ;  /* 0x000000ff6e00720c */ /* 0x000fe20003f05270 */
[--C-:B------:R-:W-:Y:S01]  /*74a0*/  HADD2.F32 R56, -RZ, R0.reuse.H0_H0 ;  /* 0x20000000ff387230 */ /* 0x100fe20000004100 */
[----:B------:R-:W-:Y:S01]  /*74b0*/  ISETP.NE.AND P6, PT, R118, RZ, PT ;  /* 0x000000ff7600720c */ /* 0x000fe20003fc5270 */
[----:B------:R-:W-:Y:S01]  /*74c0*/  HADD2.F32 R57, -RZ, R0.H1_H1 ;  /* 0x30000000ff397230 */ /* 0x000fe20000004100 */
[-C--:B------:R-:W-:Y:S01]  /*74d0*/  F2FP.F16.E5M2.UNPACK_B R0, R83.reuse ;  /* 0x00000053ff00723e */ /* 0x080fe200020004ff */
[----:B-1----:R-:W-:Y:S01]  /*74e0*/  LDTM.16dp32bit_t0_t15.x32 R4, tmem[UR4+0x40] ;  /* 0x00004004000479ee */ /* 0x002fe20008a80000 */
[----:B------:R-:W1:Y:S01]  /*74f0*/  LDTM.16dp32bit_t16_t31.x32 R4, tmem[UR4+0x60] ;  /* 0x00006004000479ee */ /* 0x000e620008aa0000 */
[----:B------:R-:W-:Y:S01]  /*7500*/  HADD2.F32 R53, -RZ, R2.H1_H1 ;  /* 0x30000002ff357230 */ /* 0x000fe20000004100 */
[----:B------:R-:W-:Y:S01]  /*7510*/  F2FP.F16.E5M2.UNPACK_B R2, R82.H1 ;  /* 0x00000052ff02723e */ /* 0x000fe200030004ff */
[--C-:B------:R-:W-:Y:S02]  /*7520*/  HADD2.F32 R50, -RZ, R3.reuse.H0_H0 ;  /* 0x20000003ff327230 */ /* 0x100fe40000004100 */
[--C-:B------:R-:W-:Y:S02]  /*7530*/  HADD2.F32 R62, -RZ, R0.reuse.H0_H0 ;  /* 0x20000000ff3e7230 */ /* 0x100fe40000004100 */
[----:B------:R-:W-:Y:S01]  /*7540*/  HADD2.F32 R63, -RZ, R0.H1_H1 ;  /* 0x30000000ff3f7230 */ /* 0x000fe20000004100 */
[----:B------:R-:W-:Y:S01]  /*7550*/  F2FP.F16.E5M2.UNPACK_B R0, R84.H1 ;  /* 0x00000054ff00723e */ /* 0x000fe200030004ff */
[--C-:B------:R-:W-:Y:S02]  /*7560*/  HADD2.F32 R60, -RZ, R2.reuse.H0_H0 ;  /* 0x20000002ff3c7230 */ /* 0x100fe40000004100 */
[----:B------:R-:W-:Y:S01]  /*7570*/  HADD2.F32 R61, -RZ, R2.H1_H1 ;  /* 0x30000002ff3d7230 */ /* 0x000fe20000004100 */
[----:B------:R-:W-:Y:S01]  /*7580*/  F2FP.F16.E5M2.UNPACK_B R2, R83.H1 ;  /* 0x00000053ff02723e */ /* 0x000fe200030004ff */
[----:B------:R-:W-:Y:S01]  /*7590*/  HADD2.F32 R51, -RZ, R3.H1_H1 ;  /* 0x30000003ff337230 */ /* 0x000fe20000004100 */
[----:B------:R-:W-:Y:S01]  /*75a0*/  F2FP.F16.E5M2.UNPACK_B R3, R82 ;  /* 0x00000052ff03723e */ /* 0x000fe200020004ff */
[--C-:B------:R-:W-:Y:S02]  /*75b0*/  HADD2.F32 R68, -RZ, R0.reuse.H0_H0 ;  /* 0x20000000ff447230 */ /* 0x100fe40000004100 */
[----:B------:R-:W-:Y:S01]  /*75c0*/  HADD2.F32 R69, -RZ, R0.H1_H1 ;  /* 0x30000000ff457230 */ /* 0x000fe20000004100 */
[-C--:B------:R-:W-:Y:S01]  /*75d0*/  F2FP.F16.E5M2.UNPACK_B R0, R85.reuse.H1 ;  /* 0x00000055ff00723e */ /* 0x080fe200030004ff */
[--C-:B------:R-:W-:Y:S02]  /*75e0*/  HADD2.F32 R64, -RZ, R2.reuse.H0_H0 ;  /* 0x20000002ff407230 */ /* 0x100fe40000004100 */
[----:B------:R-:W-:Y:S01]  /*75f0*/  HADD2.F32 R65, -RZ, R2.H1_H1 ;  /* 0x30000002ff417230 */ /* 0x000fe20000004100 */
[----:B------:R-:W-:Y:S01]  /*7600*/  F2FP.F16.E5M2.UNPACK_B R2, R85 ;  /* 0x00000055ff02723e */ /* 0x000fe200020004ff */
[--C-:B------:R-:W-:Y:S02]  /*7610*/  HADD2.F32 R58, -RZ, R3.reuse.H0_H0 ;  /* 0x20000003ff3a7230 */ /* 0x100fe40000004100 */
[C---:B-1----:R-:W-:Y:S01]  /*7620*/  FMUL R7, R47.reuse, R7 ;  /* 0x000000072f077220 */ /* 0x042fe20000400000 */
[----:B------:R-:W-:Y:S01]  /*7630*/  HADD2.F32 R59, -RZ, R3.H1_H1 ;  /* 0x30000003ff3b7230 */ /* 0x000fe20000004100 */
[----:B------:R-:W-:Y:S01]  /*7640*/  F2FP.F16.E5M2.UNPACK_B R3, R84 ;  /* 0x00000054ff03723e */ /* 0x000fe200020004ff */
[--C-:B------:R-:W-:Y:S02]  /*7650*/  HADD2.F32 R72, -RZ, R0.reuse.H0_H0 ;  /* 0x20000000ff487230 */ /* 0x100fe40000004100 */
[C---:B------:R-:W-:Y:S01]  /*7660*/  FMUL R11, R47.reuse, R11 ;  /* 0x0000000b2f0b7220 */ /* 0x040fe20000400000 */
[----:B------:R-:W-:Y:S01]  /*7670*/  HADD2.F32 R73, -RZ, R0.H1_H1 ;  /* 0x30000000ff497230 */ /* 0x000fe20000004100 */
[----:B------:R-:W-:Y:S01]  /*7680*/  F2FP.F16.E5M2.UNPACK_B R0, R87 ;  /* 0x00000057ff00723e */ /* 0x000fe200020004ff */
[--C-:B------:R-:W-:Y:S02]  /*7690*/  HADD2.F32 R70, -RZ, R2.reuse.H0_H0 ;  /* 0x20000002ff467230 */ /* 0x100fe40000004100 */
[C---:B------:R-:W-:Y:S01]  /*76a0*/  FMUL R15, R47.reuse, R15 ;  /* 0x0000000f2f0f7220 */ /* 0x040fe20000400000 */
[----:B------:R-:W-:Y:S01]  /*76b0*/  HADD2.F32 R71, -RZ, R2.H1_H1 ;  /* 0x30000002ff477230 */ /* 0x000fe20000004100 */
[-C--:B------:R-:W-:Y:S01]  /*76c0*/  F2FP.F16.E5M2.UNPACK_B R2, R86.reuse.H1 ;  /* 0x00000056ff02723e */ /* 0x080fe200030004ff */
[--C-:B------:R-:W-:Y:S02]  /*76d0*/  HADD2.F32 R66, -RZ, R3.reuse.H0_H0 ;  /* 0x20000003ff427230 */ /* 0x100fe40000004100 */
[----:B------:R-:W-:Y:S01]  /*76e0*/  HADD2.F32 R67, -RZ, R3.H1_H1 ;  /* 0x30000003ff437230 */ /* 0x000fe20000004100 */
[----:B------:R-:W-:Y:S01]  /*76f0*/  F2FP.F16.E5M2.UNPACK_B R3, R86 ;  /* 0x00000056ff03723e */ /* 0x000fe200020004ff */
[--C-:B------:R-:W-:Y:S02]  /*7700*/  HADD2.F32 R78, -RZ, R0.reuse.H0_H0 ;  /* 0x20000000ff4e7230 */ /* 0x100fe40000004100 */
[----:B------:R-:W-:Y:S02]  /*7710*/  HADD2.F32 R79, -RZ, R0.H1_H1 ;  /* 0x30000000ff4f7230 */ /* 0x000fe40000004100 */
[C---:B------:R-:W-:Y:S01]  /*7720*/  FMUL R0, R47.reuse, R4 ;  /* 0x000000042f007220 */ /* 0x040fe20000400000 */
[--C-:B------:R-:W-:Y:S02]  /*7730*/  HADD2.F32 R76, -RZ, R2.reuse.H0_H0 ;  /* 0x20000002ff4c7230 */ /* 0x100fe40000004100 */
[----:B------:R-:W-:Y:S01]  /*7740*/  FMUL R4, R47, R8 ;  /* 0x000000082f047220 */ /* 0x000fe20000400000 */
[----:B------:R-:W-:Y:S02]  /*7750*/  HADD2.F32 R77, -RZ, R2.H1_H1 ;  /* 0x30000002ff4d7230 */ /* 0x000fe40000004100 */
[----:B------:R-:W-:Y:S01]  /*7760*/  FFMA R0, R49, R50, R0 ;  /* 0x0000003231007223 */ /* 0x000fe20000000000 */
[--C-:B------:R-:W-:Y:S02]  /*7770*/  HADD2.F32 R74, -RZ, R3.reuse.H0_H0 ;  /* 0x20000003ff4a7230 */ /* 0x100fe40000004100 */
[C---:B------:R-:W-:Y:S01]  /*7780*/  FMUL R2, R47.reuse, R5 ;  /* 0x000000052f027220 */ /* 0x040fe20000400000 */
[----:B------:R-:W-:Y:S02]  /*7790*/  HADD2.F32 R75, -RZ, R3.H1_H1 ;  /* 0x30000003ff4b7230 */ /* 0x000fe40000004100 */
[C---:B------:R-:W-:Y:S01]  /*77a0*/  FMUL R5, R47.reuse, R9 ;  /* 0x000000092f057220 */ /* 0x040fe20000400000 */
[----:B------:R-:W-:Y:S01]  /*77b0*/  FMUL R8, R47, R12 ;  /* 0x0000000c2f087220 */ /* 0x000fe20000400000 */
[----:B------:R-:W-:Y:S01]  /*77c0*/  FFMA R2, R49, R51, R2 ;  /* 0x0000003331027223 */ /* 0x000fe20000000002 */
[C---:B------:R-:W-:Y:S01]  /*77d0*/  FMUL R9, R47.reuse, R13 ;  /* 0x0000000d2f097220 */ /* 0x040fe20000400000 */
[C---:B------:R-:W-:Y:S01]  /*77e0*/  FMUL R12, R47.reuse, R21 ;  /* 0x000000152f0c7220 */ /* 0x040fe20000400000 */
[C---:B------:R-:W-:Y:S01]  /*77f0*/  FMUL R21, R47.reuse, R30 ;  /* 0x0000001e2f157220 */ /* 0x040fe20000400000 */
[C---:B------:R-:W-:Y:S01]  /*7800*/  FMUL R13, R47.reuse, R22 ;  /* 0x000000162f0d7220 */ /* 0x040fe20000400000 */
[C---:B------:R-:W-:Y:S01]  /*7810*/  FMUL R22, R47.reuse, R31 ;  /* 0x0000001f2f167220 */ /* 0x040fe20000400000 */
        /* <DEDUP_REMOVED lines=8> */
[C---:B------:R-:W-:Y:S01]  /*78a0*/  FFMA R6, R49.reuse, R56, R6 ;  /* 0x0000003831067223 */ /* 0x040fe20000000006 */
[C---:B------:R-:W-:Y:S01]  /*78b0*/  FFMA R11, R49.reuse, R57, R11 ;  /* 0x00000039310b7223 */ /* 0x040fe2000000000b */
[C---:B------:R-:W-:Y:S01]  /*78c0*/  FFMA R8, R49.reuse, R58, R8 ;  /* 0x0000003a31087223 */ /* 0x040fe20000000008 */
[----:B------:R-:W-:Y:S01]  /*78d0*/  FFMA R9, R49, R59, R9 ;  /* 0x0000003b31097223 */ /* 0x000fe20000000009 */
[----:B------:R-:W-:Y:S01]  /*78e0*/  F2FP.SATFINITE.E5M2.F32.PACK_AB_MERGE_C R52, R7, R3, RZ ;  /* 0x000000030734723e */ /* 0x000fe200048060ff */
[----:B------:R-:W-:Y:S01]  /*78f0*/  FFMA R10, R49, R60, R10 ;  /* 0x0000003c310a7223 */ /* 0x000fe2000000000a */
[----:B------:R-:W-:Y:S01]  /*7900*/  F2FP.SATFINITE.E5M2.F32.PACK_AB_MERGE_C R53, R11, R6, RZ ;  /* 0x000000060b35723e */ /* 0x000fe200048060ff */
[----:B------:R-:W-:Y:S01]  /*7910*/  FFMA R15, R49, R61, R15 ;  /* 0x0000003d310f7223 */ /* 0x000fe2000000000f */
[C---:B------:R-:W-:Y:S01]  /*7920*/  FMUL R3, R47.reuse, R16 ;  /* 0x000000102f037220 */ /* 0x040fe20000400000 */
[C---:B------:R-:W-:Y:S01]  /*7930*/  FMUL R6, R47.reuse, R17 ;  /* 0x000000112f067220 */ /* 0x040fe20000400000 */
[----:B------:R-:W-:Y:S01]  /*7940*/  F2FP.F16.E5M2.UNPACK_B R51, R87.H1 ;  /* 0x00000057ff33723e */ /* 0x000fe200030004ff */
[----:B------:R-:W-:Y:S01]  /*7950*/  FMUL R11, R47, R20 ;  /* 0x000000142f0b7220 */ /* 0x000fe20000400000 */
[----:B------:R-:W-:Y:S01]  /*7960*/  F2FP.SATFINITE.E5M2.F32.PACK_AB_MERGE_C R54, R15, R10, RZ ;  /* 0x0000000a0f36723e */ /* 0x000fe200048060ff */
[C---:B------:R-:W-:Y:S01]  /*7970*/  FFMA R3, R49.reuse, R62, R3 ;  /* 0x0000003e31037223 */ /* 0x040fe20000000003 */
[----:B------:R-:W-:Y:S01]  /*7980*/  FFMA R6, R49, R63, R6 ;  /* 0x0000003f31067223 */ /* 0x000fe20000000006 */
[----:B------:R-:W-:Y:S01]  /*7990*/  FMUL R20, R47, R29 ;  /* 0x0000001d2f147220 */ /* 0x000fe20000400000 */
[----:B------:R-:W-:Y:S01]  /*79a0*/  F2FP.SATFINITE.E5M2.F32.PACK_AB_MERGE_C R29, R5, R4, R53 ;  /* 0x00000004051d723e */ /* 0x000fe20004806035 */
[----:B------:R-:W-:Y:S01]  /*79b0*/  FMUL R10, R47, R19 ;  /* 0x000000132f0a7220 */ /* 0x000fe20000400000 */
[----:B------:R-:W-:Y:S01]  /*79c0*/  F2FP.SATFINITE.E5M2.F32.PACK_AB_MERGE_C R30, R9, R8, R54 ;  /* 0x00000008091e723e */ /* 0x000fe20004806036 */
        /* <DEDUP_REMOVED lines=10> */
[----:B------:R-:W-:Y:S01]  /*7a70*/  FFMA R14, R49, R69, R14 ;  /* 0x00000045310e7223 */ /* 0x000fe2000000000e */
[----:B------:R-:W-:Y:S01]  /*7a80*/  FMUL R18, R47, R27 ;  /* 0x0000001b2f127220 */ /* 0x000fe20000400000 */
[C---:B------:R-:W-:Y:S01]  /*7a90*/  FFMA R15, R49.reuse, R70, R15 ;  /* 0x00000046310f7223 */ /* 0x040fe2000000000f */
[C---:B------:R-:W-:Y:S01]  /*7aa0*/  FFMA R16, R49.reuse, R71, R16 ;  /* 0x0000004731107223 */ /* 0x040fe20000000010 */
[C---:B------:R-:W-:Y:S01]  /*7ab0*/  FFMA R17, R49.reuse, R72, R17 ;  /* 0x0000004831117223 */ /* 0x040fe20000000011 */
[C---:B------:R-:W-:Y:S01]  /*7ac0*/  FFMA R18, R49.reuse, R73, R18 ;  /* 0x0000004931127223 */ /* 0x040fe20000000012 */
[----:B------:R-:W-:Y:S01]  /*7ad0*/  FFMA R19, R49, R74, R19 ;  /* 0x0000004a31137223 */ /* 0x000fe20000000013 */
[----:B------:R-:W-:Y:S01]  /*7ae0*/  FMUL R23, R47, R32 ;  /* 0x000000202f177220 */ /* 0x000fe20000400000 */
[----:B------:R-:W-:Y:S01]  /*7af0*/  FFMA R20, R49, R75, R20 ;  /* 0x0000004b31147223 */ /* 0x000fe20000000014 */
[----:B------:R-:W-:Y:S01]  /*7b00*/  FMUL R24, R47, R33 ;  /* 0x000000212f187220 */ /* 0x000fe20000400000 */
[--C-:B------:R-:W-:Y:S02]  /*7b10*/  HADD2.F32 R50, -RZ, R51.reuse.H0_H0 ;  /* 0x20000033ff327230 */ /* 0x100fe40000004100 */
[----:B------:R-:W-:Y:S01]  /*7b20*/  FFMA R21, R49, R76, R21 ;  /* 0x0000004c31157223 */ /* 0x000fe20000000015 */
[----:B------:R-:W-:Y:S02]  /*7b30*/  HADD2.F32 R51, -RZ, R51.H1_H1 ;  /* 0x30000033ff337230 */ /* 0x000fe40000004100 */
[----:B------:R-:W-:Y:S01]  /*7b40*/  FMUL R25, R47, R34 ;  /* 0x000000222f197220 */ /* 0x000fe20000400000 */
[----:B------:R-:W-:Y:S01]  /*7b50*/  FFMA R22, R49, R77, R22 ;  /* 0x0000004d31167223 */ /* 0x000fe20000000016 */
[----:B------:R-:W-:Y:S01]  /*7b60*/  FMUL R26, R47, R35 ;  /* 0x000000232f1a7220 */ /* 0x000fe20000400000 */
[----:B------:R-:W-:Y:S01]  /*7b70*/  F2FP.SATFINITE.E5M2.F32.PACK_AB_MERGE_C R7, R10, R7, RZ ;  /* 0x000000070a07723e */ /* 0x000fe200048060ff */
[C---:B------:R-:W-:Y:S01]  /*7b80*/  FFMA R23, R49.reuse, R78, R23 ;  /* 0x0000004e31177223 */ /* 0x040fe20000000017 */
[C---:B------:R-:W-:Y:S01]  /*7b90*/  FFMA R24, R49.reuse, R79, R24 ;  /* 0x0000004f31187223 */ /* 0x040fe20000000018 */
[C---:B------:R-:W-:Y:S01]  /*7ba0*/  FFMA R25, R49.reuse, R50, R25 ;  /* 0x0000003231197223 */ /* 0x040fe20000000019 */
[----:B------:R-:W-:Y:S01]  /*7bb0*/  FFMA R26, R49, R51, R26 ;  /* 0x00000033311a7223 */ /* 0x000fe2000000001a */
[----:B------:R-:W-:Y:S02]  /*7bc0*/  F2FP.SATFINITE.E5M2.F32.PACK_AB_MERGE_C R28, R2, R0, R52 ;  /* 0x00000000021c723e */ /* 0x000fe40004806034 */
[----:B------:R-:W-:Y:S02]  /*7bd0*/  F2FP.SATFINITE.E5M2.F32.PACK_AB_MERGE_C R31, R6, R3, R7 ;  /* 0x00000003061f723e */ /* 0x000fe40004806007 */
[----:B------:R-:W-:Y:S02]  /*7be0*/  F2FP.SATFINITE.E5M2.F32.PACK_AB_MERGE_C R13, R14, R13, RZ ;  /* 0x0000000d0e0d723e */ /* 0x000fe400048060ff */
[----:B------:R-:W-:Y:S01]  /*7bf0*/  F2FP.SATFINITE.E5M2.F32.PACK_AB_MERGE_C R17, R18, R17, RZ ;  /* 0x000000111211723e */ /* 0x000fe200048060ff */
[----:B------:R1:W-:Y:S01]  /*7c00*/  STS.128 [R100+UR49+0x5400], R28 ;  /* 0x0054001c64007988 */ /* 0x0003e20008000c31 */
[----:B------:R-:W-:Y:S02]  /*7c10*/  F2FP.SATFINITE.E5M2.F32.PACK_AB_MERGE_C R14, R22, R21, RZ ;  /* 0x00000015160e723e */ /* 0x000fe400048060ff */
[----:B------:R-:W-:Y:S02]  /*7c20*/  F2FP.SATFINITE.E5M2.F32.PACK_AB_MERGE_C R25, R26, R25, RZ ;  /* 0x000000191a19723e */ /* 0x000fe400048060ff */
[----:B------:R-:W-:Y:S02]  /*7c30*/  F2FP.SATFINITE.E5M2.F32.PACK_AB_MERGE_C R12, R12, R11, R13 ;  /* 0x0000000b0c0c723e */ /* 0x000fe4000480600d */
[----:B------:R-:W-:Y:S02]  /*7c40*/  F2FP.SATFINITE.E5M2.F32.PACK_AB_MERGE_C R13, R16, R15, R17 ;  /* 0x0000000f100d723e */ /* 0x000fe40004806011 */
        /* <DEDUP_REMOVED lines=13> */
[----:B------:R-:W-:Y:S02]  /*7d20*/  UIADD3 UR8, UP0, UPT, UR52, 0x680, URZ ;  /* 0x0000068034087890 */ /* 0x000fe4000ff1e0ff */
[----:B------:R-:W-:Y:S02]  /*7d30*/  UIADD3 UR5, UPT, UPT, UR41, 0x40, URZ ;  /* 0x0000004029057890 */ /* 0x000fe4000fffe0ff */
[----:B------:R-:W-:Y:S02]  /*7d40*/  UIADD3 UR4, UPT, UPT, UR49, 0x5400, URZ ;  /* 0x0000540031047890 */ /* 0x000fe4000fffe0ff */
[----:B------:R-:W-:Y:S01]  /*7d50*/  UIADD3.X UR9, UPT, UPT, URZ, UR53, URZ, UP0, !UPT ;  /* 0x00000035ff097290 */ /* 0x000fe200087fe4ff */
[----:B------:R-:W-:Y:S01]  /*7d60*/  UMOV UR6, UR42 ;  /* 0x0000002a00067c82 */ /* 0x000fe20008000000 */
[----:B------:R-:W-:Y:S07]  /*7d70*/  UMOV UR7, UR36 ;  /* 0x0000002400077c82 */ /* 0x000fee0008000000 */
[----:B------:R2:W-:Y:S01]  /*7d80*/  UTMASTG.3D [UR4], [UR8] ;  /* 0x00000004080073b5 */ /* 0x0005e20008010000 */
[----:B------:R0:W-:Y:S01]  /*7d90*/  UTMACMDFLUSH ;  /* 0x00000000000079b7 */ /* 0x0001e20000000000 */
[----:B--2---:R-:W-:Y:S04]  /*7da0*/  DEPBAR.LE SB0, 0x1 ;  /* 0x000080400000791a */ /* 0x004fe80000000000 */
.L_x_124:
[----:B------:R-:W-:Y:S05]  /*7db0*/  BSYNC.RECONVERGENT B0 ;  /* 0x0000000000007941 */ /* 0x000fea0003800200 */
.L_x_123:
        /* <DEDUP_REMOVED lines=15> */
.L_x_128:
[----:B------:R-:W-:Y:S05]  /*7eb0*/  BSYNC B0 ;  /* 0x0000000000007941 */ /* 0x000fea0003800000 */
.L_x_127:
[----:B------:R-:W-:Y:S01]  /*7ec0*/  ISETP.NE.AND P0, PT, R116, RZ, PT ;  /* 0x000000ff7400720c */ /* 0x000fe20003f05270 */
[----:B------:R-:W-:Y:S11]  /*7ed0*/  VIADD R105, R105, 0x1 ;  /* 0x0000000169697836 */ /* 0x000ff60000000000 */
[----:B------:R-:W-:Y:S01]  /*7ee0*/  @!UPT UIADD3 URZ, UPT, UPT, URZ, URZ, URZ ;  /* 0x000000fffffff290 */ /* 0x000fe2000fffe0ff */
[----:B------:R3:W4:Y:S04]  /*7ef0*/  @P0 LDS.128 R84, [R2+0x410] ;  /* 0x0004100002540984 */ /* 0x0007280000000c00 */
[----:B------:R1:W1:Y:S01]  /*7f00*/  @P0 LDS.128 R80, [R3+UR49+0x400] ;  /* 0x0004003103500984 */ /* 0x0002620008000c00 */
        /* <DEDUP_REMOVED lines=14> */
.L_x_126:
[----:B------:R-:W-:Y:S05]  /*7ff0*/  BSYNC B1 ;  /* 0x0000000000017941 */ /* 0x000fea0003800000 */
.L_x_125:
[----:B------:R-:W-:Y:S05]  /*8000*/  VIADD R0, R48, 0x80 ;  /* 0x0000008030007836 */ /* 0x000fea0000000000 */
[----:B------:R-:W-:Y:S04]  /*8010*/  SHF.R.U32.HI R0, RZ, 0x15, R0 ;  /* 0x00000015ff007819 */ /* 0x000fe80000011600 */
[----:B------:R-:W-:Y:S11]  /*8020*/  LOP3.LUT P0, RZ, R0, 0x3, R101, 0x48, !PT ;  /* 0x0000000300ff7812 */ /* 0x000ff60007804865 */
[----:B------:R-:W-:Y:S02]  /*8030*/  @!UPT UIADD3 URZ, UPT, UPT, URZ, URZ, URZ ;  /* 0x000000fffffff290 */ /* 0x000fe4000fffe0ff */
[----:B------:R-:W-:Y:S05]  /*8040*/  @!P0 BRA `(.L_x_130) ;  /* 0x0000000000408947 */ /* 0x000fea0003800000 */
[----:B------:R-:W2:Y:S01]  /*8050*/  LDCU.64 UR8, c[0x4][0x78] ;  /* 0x01000f00ff0877ac */ /* 0x000ea20008000a00 */
[----:B------:R-:W-:Y:S01]  /*8060*/  MOV R3, 0x0 ;  /* 0x0000000000037802 */ /* 0x000fe20000000f00 */
[----:B-1----:R-:W-:Y:S02]  /*8070*/  HFMA2 R12, -RZ, RZ, 0, 5.9604644775390625e-08 ;  /* 0x00000001ff0c7431 */ /* 0x002fe400000001ff */
[----:B------:R-:W-:Y:S02]  /*8080*/  IMAD.MOV.U32 R8, RZ, RZ, 0x192 ;  /* 0x00000192ff087424 */ /* 0x000fe400078e00ff */
[----:B------:R-:W-:Y:S01]  /*8090*/  IMAD.MOV.U32 R13, RZ, RZ, RZ ;  /* 0x000000ffff0d7224 */ /* 0x000fe200078e00ff */
[----:B------:R-:W1:Y:S01]  /*80a0*/  LDCU.64 UR6, c[0x4][0x80] ;  /* 0x01001000ff0677ac */ /* 0x000e620008000a00 */
[----:B------:R-:W3:Y:S01]  /*80b0*/  LDC.64 R2, c[0x4][R3] ;  /* 0x0100000003027b82 */ /* 0x000ee20000000a00 */
[----:B------:R-:W4:Y:S01]  /*80c0*/  LDCU.64 UR4, c[0x4][0x18] ;  /* 0x01000300ff0477ac */ /* 0x000f220008000a00 */
[----:B--2---:R-:W-:Y:S01]  /*80d0*/  MOV R5, UR9 ;  /* 0x0000000900057c02 */ /* 0x004fe20008000f00 */
[----:B------:R-:W-:Y:S01]  /*80e0*/  IMAD.U32 R4, RZ, RZ, UR8 ;  /* 0x00000008ff047e24 */ /* 0x000fe2000f8e00ff */
[----:B-1----:R-:W-:Y:S01]  /*80f0*/  MOV R7, UR7 ;  /* 0x0000000700077c02 */ /* 0x002fe20008000f00 */
[----:B------:R-:W-:Y:S01]  /*8100*/  IMAD.U32 R6, RZ, RZ, UR6 ;  /* 0x00000006ff067e24 */ /* 0x000fe2000f8e00ff */
[----:B----4-:R-:W-:Y:S01]  /*8110*/  MOV R11, UR5 ;  /* 0x00000005000b7c02 */ /* 0x010fe20008000f00 */
[----:B------:R-:W-:Y:S02]  /*8120*/  IMAD.U32 R10, RZ, RZ, UR4 ;  /* 0x00000004ff0a7e24 */ /* 0x000fe4000f8e00ff */
[----:B------:R-:W-:Y:S07]  /*8130*/  LEPC R20, `(.L_x_130) ;  /* 0x000000001014794e */ /* 0x000fee0000000000 */
[----:B---3--:R-:W-:Y:S05]  /*8140*/  CALL.ABS.NOINC R2 ;  /* 0x0000000002007343 */ /* 0x008fea0003c00000 */
.L_x_130:
        /* <DEDUP_REMOVED lines=148> */
[----:B------:R-:W-:Y:S02]  /*8a90*/  UIADD3 UR8, UP0, UPT, UR52, 0x680, URZ ;  /* 0x0000068034087890 */ /* 0x000fe4000ff1e0ff */
[----:B------:R-:W-:Y:S02]  /*8aa0*/  UIADD3 UR5, UPT, UPT, UR41, 0x80, URZ ;  /* 0x0000008029057890 */ /* 0x000fe4000fffe0ff */
[----:B------:R-:W-:Y:S01]  /*8ab0*/  MOV R109, UR10 ;  /* 0x0000000a006d7c02 */ /* 0x000fe20008000f00 */
[----:B------:R-:W-:Y:S01]  /*8ac0*/  UIADD3.X UR9, UPT, UPT, URZ, UR53, URZ, UP0, !UPT ;  /* 0x00000035ff097290 */ /* 0x000fe200087fe4ff */
[----:B------:R-:W-:Y:S02]  /*8ad0*/  UMOV UR6, UR42 ;  /* 0x0000002a00067c82 */ /* 0x000fe40008000000 */
[----:B------:R-:W-:Y:S01]  /*8ae0*/  R2UR UR4, R109 ;  /* 0x000000006d0472ca */ /* 0x000fe200000e0000 */
[----:B------:R-:W-:Y:S11]  /*8af0*/  UMOV UR7, UR36 ;  /* 0x0000002400077c82 */ /* 0x000ff60008000000 */
[----:B------:R-:W-:Y:S01]  /*8b00*/  @!UPT UIADD3 URZ, UPT, UPT, URZ, URZ, URZ ;  /* 0x000000fffffff290 */ /* 0x000fe2000fffe0ff */
[----:B------:R2:W-:Y:S01]  /*8b10*/  UTMASTG.3D [UR4], [UR8] ;  /* 0x00000004080073b5 */ /* 0x0005e20008010000 */
[----:B------:R0:W-:Y:S01]  /*8b20*/  UTMACMDFLUSH ;  /* 0x00000000000079b7 */ /* 0x0001e20000000000 */
[----:B--2---:R-:W-:Y:S04]  /*8b30*/  DEPBAR.LE SB0, 0x1 ;  /* 0x000080400000791a */ /* 0x004fe80000000000 */
.L_x_132:
[----:B------:R-:W-:Y:S05]  /*8b40*/  BSYNC.RECONVERGENT B0 ;  /* 0x0000000000007941 */ /* 0x000fea0003800200 */
.L_x_131:
        /* <DEDUP_REMOVED lines=15> */
.L_x_136:
[----:B------:R-:W-:Y:S05]  /*8c40*/  BSYNC B0 ;  /* 0x0000000000007941 */ /* 0x000fea0003800000 */
.L_x_135:
        /* <DEDUP_REMOVED lines=19> */
.L_x_134:
[----:B------:R-:W-:Y:S05]  /*8d80*/  BSYNC B1 ;  /* 0x0000000000017941 */ /* 0x000fea0003800000 */
.L_x_133:
        /* <DEDUP_REMOVED lines=21> */
.L_x_138:
[----:B------:R-:W-:Y:S01]  /*8ee0*/  ISETP.NE.AND P0, PT, R110, RZ, PT ;  /* 0x000000ff6e00720c */ /* 0x000fe20003f05270 */
[----:B------:R-:W-:Y:S05]  /*8ef0*/  WARPSYNC.ALL ;  /* 0x0000000000007948 */ /* 0x000fea0003800000 */
[----:B------:R-:W-:Y:S01]  /*8f00*/  R2UR UR4, R48 ;  /* 0x00000000300472ca */ /* 0x000fe200000e0000 */
[----:B------:R-:W-:Y:S01]  /*8f10*/  BSSY.RECONVERGENT B0, `(.L_x_139) ;  /* 0x000009c000007945 */ /* 0x000fe20003800200 */
[-C--:B------:R-:W-:Y:S02]  /*8f20*/  F2FP.F16.E5M2.UNPACK_B R2, R80.reuse ;  /* 0x00000050ff02723e */ /* 0x080fe400020004ff */
[----:B------:R-:W-:Y:S02]  /*8f30*/  F2FP.F16.E5M2.UNPACK_B R80, R80.H1 ;  /* 0x00000050ff50723e */ /* 0x000fe400030004ff */
[-C--:B------:R-:W-:Y:S01]  /*8f40*/  F2FP.F16.E5M2.UNPACK_B R51, R81.reuse ;  /* 0x00000051ff33723e */ /* 0x080fe200020004ff */
[--C-:B------:R-:W-:Y:S01]  /*8f50*/  HADD2.F32 R0, -RZ, R2.reuse.H0_H0 ;  /* 0x20000002ff007230 */ /* 0x100fe20000004100 */
[----:B------:R-:W-:Y:S01]  /*8f60*/  F2FP.F16.E5M2.UNPACK_B R81, R81.H1 ;  /* 0x00000051ff51723e */ /* 0x000fe200030004ff */
[----:B------:R-:W-:Y:S01]  /*8f70*/  HADD2.F32 R2, -RZ, R2.H1_H1 ;  /* 0x30000002ff027230 */ /* 0x000fe20000004100 */
[-C--:B------:R-:W-:Y:S01]  /*8f80*/  F2FP.F16.E5M2.UNPACK_B R55, R82.reuse ;  /* 0x00000052ff37723e */ /* 0x080fe200020004ff */
[--C-:B------:R-:W-:Y:S01]  /*8f90*/  HADD2.F32 R3, -RZ, R80.reuse.H0_H0 ;  /* 0x20000050ff037230 */ /* 0x100fe20000004100 */
[----:B------:R-:W-:Y:S01]  /*8fa0*/  F2FP.F16.E5M2.UNPACK_B R82, R82.H1 ;  /* 0x00000052ff52723e */ /* 0x000fe200030004ff */
[----:B-1----:R-:W-:Y:S01]  /*8fb0*/  LDTM.16dp32bit_t0_t15.x32 R4, tmem[UR4+0xc0] ;  /* 0x0000c004000479ee */ /* 0x002fe20008a80000 */
[----:B------:R-:W1:Y:S01]  /*8fc0*/  LDTM.16dp32bit_t16_t31.x32 R4, tmem[UR4+0xe0] ;  /* 0x0000e004000479ee */ /* 0x000e620008aa0000 */
[----:B------:R-:W-:Y:S01]  /*8fd0*/  NOP ;  /* 0x0000000000007918 */ /* 0x000fe20000000000 */
[--C-:B------:R-:W-:Y:S01]  /*8fe0*/  HADD2.F32 R50, -RZ, R51.reuse.H0_H0 ;  /* 0x20000033ff327230 */ /* 0x100fe20000004100 */
[----:B------:R-:W-:Y:S01]  /*8ff0*/  R2UR UR5, R113 ;  /* 0x00000000710572ca */ /* 0x000fe200000e0000 */
[----:B------:R-:W-:Y:S01]  /*9000*/  HADD2.F32 R51, -RZ, R51.H1_H1 ;  /* 0x30000033ff337230 */ /* 0x000fe20000004100 */
[----:B------:R-:W-:Y:S01]  /*9010*/  F2FP.F16.E5M2.UNPACK_B R59, R83 ;  /* 0x00000053ff3b723e */ /* 0x000fe200020004ff */
[--C-:B------:R-:W-:Y:S01]  /*9020*/  HADD2.F32 R54, -RZ, R55.reuse.H0_H0 ;  /* 0x20000037ff367230 */ /* 0x100fe20000004100 */
[----:B------:R-:W-:Y:S01]  /*9030*/  F2FP.F16.E5M2.UNPACK_B R63, R84 ;  /* 0x00000054ff3f723e */ /* 0x000fe200020004ff */
[----:B------:R-:W-:Y:S01]  /*9040*/  HADD2.F32 R55, -RZ, R55.H1_H1 ;  /* 0x30000037ff377230 */ /* 0x000fe20000004100 */
[----:B------:R-:W-:Y:S01]  /*9050*/  F2FP.F16.E5M2.UNPACK_B R67, R85 ;  /* 0x00000055ff43723e */ /* 0x000fe200020004ff */
[--C-:B------:R-:W-:Y:S01]  /*9060*/  HADD2.F32 R58, -RZ, R59.reuse.H0_H0 ;  /* 0x2000003bff3a7230 */ /* 0x100fe20000004100 */
[----:B------:R-:W-:Y:S01]  /*9070*/  F2FP.F16.E5M2.UNPACK_B R71, R86 ;  /* 0x00000056ff47723e */ /* 0x000fe200020004ff */
[----:B------:R-:W-:Y:S01]  /*9080*/  HADD2.F32 R59, -RZ, R59.H1_H1 ;  /* 0x3000003bff3b7230 */ /* 0x000fe20000004100 */
[----:B------:R-:W-:Y:S01]  /*9090*/  F2FP.F16.E5M2.UNPACK_B R74, R87 ;  /* 0x00000057ff4a723e */ /* 0x000fe200020004ff */
[--C-:B------:R-:W-:Y:S01]  /*90a0*/  HADD2.F32 R62, -RZ, R63.reuse.H0_H0 ;  /* 0x2000003fff3e7230 */ /* 0x100fe20000004100 */
[----:B------:R-:W-:Y:S01]  /*90b0*/  F2FP.F16.E5M2.UNPACK_B R83, R83.H1 ;  /* 0x00000053ff53723e */ /* 0x000fe200030004ff */
[----:B------:R-:W-:Y:S01]  /*90c0*/  UIADD3 UR5, UPT, UPT, UR5, 0x1d0, URZ ;  /* 0x000001d005057890 */ /* 0x000fe2000fffe0ff */
[----:B------:R-:W-:Y:S01]  /*90d0*/  HADD2.F32 R63, -RZ, R63.H1_H1 ;  /* 0x3000003fff3f7230 */ /* 0x000fe20000004100 */
[----:B------:R-:W-:Y:S01]  /*90e0*/  F2FP.F16.E5M2.UNPACK_B R84, R84.H1 ;  /* 0x00000054ff54723e */ /* 0x000fe200030004ff */
[--C-:B------:R-:W-:Y:S01]  /*90f0*/  HADD2.F32 R66, -RZ, R67.reuse.H0_H0 ;  /* 0x20000043ff427230 */ /* 0x100fe20000004100 */
[----:B------:R-:W-:Y:S01]  /*9100*/  UPRMT UR5, UR37, 0x654, UR5 ;  /* 0x0000065425057896 */ /* 0x000fe20008000005 */
[----:B------:R-:W-:Y:S01]  /*9110*/  HADD2.F32 R67, -RZ, R67.H1_H1 ;  /* 0x30000043ff437230 */ /* 0x000fe20000004100 */
[----:B------:R-:W-:Y:S01]  /*9120*/  F2FP.F16.E5M2.UNPACK_B R85, R85.H1 ;  /* 0x00000055ff55723e */ /* 0x000fe200030004ff */
[--C-:B------:R-:W-:Y:S02]  /*9130*/  HADD2.F32 R70, -RZ, R71.reuse.H0_H0 ;  /* 0x20000047ff467230 */ /* 0x100fe40000004100 */
[C---:B-1----:R-:W-:Y:S01]  /*9140*/  FMUL R4, R47.reuse, R4 ;  /* 0x000000042f047220 */ /* 0x042fe20000400000 */
[C---:B------:R-:W-:Y:S01]  /*9150*/  FMUL R5, R47.reuse, R5 ;  /* 0x000000052f057220 */ /* 0x040fe20000400000 */
[C---:B------:R-:W-:Y:S01]  /*9160*/  FMUL R8, R47.reuse, R8 ;  /* 0x000000082f087220 */ /* 0x040fe20000400000 */
[----:B------:R-:W-:Y:S01]  /*9170*/  FMUL R9, R47, R9 ;  /* 0x000000092f097220 */ /* 0x000fe20000400000 */
[C---:B------:R-:W-:Y:S01]  /*9180*/  FFMA R4, R49.reuse, R0, R4 ;  /* 0x0000000031047223 */ /* 0x040fe20000000004 */
[----:B------:R-:W-:Y:S01]  /*9190*/  SYNCS.ARRIVE.TRANS64.RED.A1T0 RZ, [UR5], RZ ;  /* 0x000000ffffff79a7 */ /* 0x000fe20008100405 */
        /* <DEDUP_REMOVED lines=8> */
[----:B------:R-:W-:Y:S02]  /*9220*/  HADD2.F32 R71, -RZ, R71.H1_H1 ;  /* 0x30000047ff477230 */ /* 0x000fe40000004100 */
[C---:B------:R-:W-:Y:S01]  /*9230*/  FMUL R25, R47.reuse, R30 ;  /* 0x0000001e2f197220 */ /* 0x040fe20000400000 */
[C---:B------:R-:W-:Y:S01]  /*9240*/  FMUL R30, R47.reuse, R35 ;  /* 0x000000232f1e7220 */ /* 0x040fe20000400000 */
[----:B------:R-:W-:Y:S02]  /*9250*/  HADD2.F32 R48, -RZ, R80.H1_H1 ;  /* 0x30000050ff307230 */ /* 0x000fe40000004100 */
[C---:B------:R-:W-:Y:S01]  /*9260*/  FMUL R6, R47.reuse, R6 ;  /* 0x000000062f067220 */ /* 0x040fe20000400000 */
[C---:B------:R-:W-:Y:S01]  /*9270*/  FMUL R7, R47.reuse, R7 ;  /* 0x000000072f077220 */ /* 0x040fe20000400000 */
[--C-:B------:R-:W-:Y:S02]  /*9280*/  HADD2.F32 R52, -RZ, R81.reuse.H0_H0 ;  /* 0x20000051ff347230 */ /* 0x100fe40000004100 */
[----:B------:R-:W-:Y:S01]  /*9290*/  FMUL R10, R47, R10 ;  /* 0x0000000a2f0a7220 */ /* 0x000fe20000400000 */
[C---:B------:R-:W-:Y:S01]  /*92a0*/  FFMA R6, R49.reuse, R3, R6 ;  /* 0x0000000331067223 */ /* 0x040fe20000000006 */
[----:B------:R-:W-:Y:S02]  /*92b0*/  HADD2.F32 R53, -RZ, R81.H1_H1 ;  /* 0x30000051ff357230 */ /* 0x000fe40000004100 */
[C---:B------:R-:W-:Y:S01]  /*92c0*/  FFMA R7, R49.reuse, R48, R7 ;  /* 0x0000003031077223 */ /* 0x040fe20000000007 */
[C---:B------:R-:W-:Y:S01]  /*92d0*/  FFMA R8, R49.reuse, R50, R8 ;  /* 0x0000003231087223 */ /* 0x040fe20000000008 */
[C---:B------:R-:W-:Y:S01]  /*92e0*/  FFMA R9, R49.reuse, R51, R9 ;  /* 0x0000003331097223 */ /* 0x040fe20000000009 */
[----:B------:R-:W-:Y:S01]  /*92f0*/  FFMA R10, R49, R52, R10 ;  /* 0x00000034310a7223 */ /* 0x000fe2000000000a */
[--C-:B------:R-:W-:Y:S01]  /*9300*/  HADD2.F32 R48, -RZ, R74.reuse.H0_H0 ;  /* 0x2000004aff307230 */ /* 0x100fe20000004100 */
[----:B------:R-:W-:Y:S01]  /*9310*/  F2FP.SATFINITE.E5M2.F32.PACK_AB_MERGE_C R77, R7, R6, RZ ;  /* 0x00000006074d723e */ /* 0x000fe200048060ff */
[C---:B------:R-:W-:Y:S01]  /*9320*/  FMUL R7, R47.reuse, R24 ;  /* 0x000000182f077220 */ /* 0x040fe20000400000 */
[C---:B------:R-:W-:Y:S01]  /*9330*/  FMUL R24, R47.reuse, R29 ;  /* 0x0000001d2f187220 */ /* 0x040fe20000400000 */
[C---:B------:R-:W-:Y:S01]  /*9340*/  FMUL R29, R47.reuse, R34 ;  /* 0x000000222f1d7220 */ /* 0x040fe20000400000 */
[----:B------:R-:W-:Y:S02]  /*9350*/  HADD2.F32 R74, -RZ, R74.H1_H1 ;  /* 0x3000004aff4a7230 */ /* 0x000fe40000004100 */
[C---:B------:R-:W-:Y:S01]  /*9360*/  FMUL R11, R47.reuse, R11 ;  /* 0x0000000b2f0b7220 */ /* 0x040fe20000400000 */
[--C-:B------:R-:W-:Y:S02]  /*9370*/  HADD2.F32 R56, -RZ, R82.reuse.H0_H0 ;  /* 0x20000052ff387230 */ /* 0x100fe40000004100 */
[----:B------:R-:W-:Y:S01]  /*9380*/  FMUL R14, R47, R14 ;  /* 0x0000000e2f0e7220 */ /* 0x000fe20000400000 */
[----:B------:R-:W-:Y:S02]  /*9390*/  HADD2.F32 R57, -RZ, R82.H1_H1 ;  /* 0x30000052ff397230 */ /* 0x000fe40000004100 */
[C---:B------:R-:W-:Y:S01]  /*93a0*/  FFMA R11, R49.reuse, R53, R11 ;  /* 0x00000035310b7223 */ /* 0x040fe2000000000b */
[----:B------:R-:W-:Y:S01]  /*93b0*/  F2FP.F16.E5M2.UNPACK_B R86, R86.H1 ;  /* 0x00000056ff56723e */ /* 0x000fe200030004ff */
[C---:B------:R-:W-:Y:S01]  /*93c0*/  FFMA R12, R49.reuse, R54, R12 ;  /* 0x00000036310c7223 */ /* 0x040fe2000000000c */
[C---:B------:R-:W-:Y:S01]  /*93d0*/  FFMA R13, R49.reuse, R55, R13 ;  /* 0x00000037310d7223 */ /* 0x040fe2000000000d */
[----:B------:R-:W-:Y:S01]  /*93e0*/  F2FP.F16.E5M2.UNPACK_B R87, R87.H1 ;  /* 0x00000057ff57723e */ /* 0x000fe200030004ff */
[----:B------:R-:W-:Y:S01]  /*93f0*/  FFMA R14, R49, R56, R14 ;  /* 0x00000038310e7223 */ /* 0x000fe2000000000e */
[----:B------:R-:W-:Y:S01]  /*9400*/  F2FP.SATFINITE.E5M2.F32.PACK_AB_MERGE_C R10, R11, R10, RZ ;  /* 0x0000000a0b0a723e */ /* 0x000fe200048060ff */
[C---:B------:R-:W-:Y:S01]  /*9410*/  FMUL R15, R47.reuse, R15 ;  /* 0x0000000f2f0f7220 */ /* 0x040fe20000400000 */
[--C-:B------:R-:W-:Y:S02]  /*9420*/  HADD2.F32 R60, -RZ, R83.reuse.H0_H0 ;  /* 0x20000053ff3c7230 */ /* 0x100fe40000004100 */
[----:B------:R-:W-:Y:S01]  /*9430*/  FMUL R18, R47, R18 ;  /* 0x000000122f127220 */ /* 0x000fe20000400000 */
[----:B------:R-:W-:Y:S02]  /*9440*/  HADD2.F32 R61, -RZ, R83.H1_H1 ;  /* 0x30000053ff3d7230 */ /* 0x000fe40000004100 */
[----:B------:R-:W-:Y:S01]  /*9450*/  FFMA R15, R49, R57, R15 ;  /* 0x00000039310f7223 */ /* 0x000fe2000000000f */
[----:B------:R-:W-:Y:S01]  /*9460*/  IADD3 R45, PT, PT, R45, 0x1, RZ ;  /* 0x000000012d2d7810 */ /* 0x000fe20007ffe0ff */
[C---:B------:R-:W-:Y:S01]  /*9470*/  FFMA R16, R49.reuse, R58, R16 ;  /* 0x0000003a31107223 */ /* 0x040fe20000000010 */
        /* <DEDUP_REMOVED lines=8> */
[C---:B------:R-:W-:Y:S01]  /*9500*/  FFMA R0, R49.reuse, R62, R0 ;  /* 0x0000003e31007223 */ /* 0x040fe20000000000 */
[C---:B------:R-:W-:Y:S01]  /*9510*/  FFMA R2, R49.reuse, R63, R2 ;  /* 0x0000003f31027223 */ /* 0x040fe20000000002 */
[--C-:B------:R-:W-:Y:S02]  /*9520*/  HADD2.F32 R68, -RZ, R85.reuse.H0_H0 ;  /* 0x20000055ff447230 */ /* 0x100fe40000004100 */
[----:B------:R-:W-:Y:S01]  /*9530*/  FFMA R3, R49, R64, R3 ;  /* 0x0000004031037223 */ /* 0x000fe20000000003 */
[----:B------:R-:W-:Y:S02]  /*9540*/  HADD2.F32 R69, -RZ, R85.H1_H1 ;  /* 0x30000055ff457230 */ /* 0x000fe40000004100 */
[C---:B------:R-:W-:Y:S01]  /*9550*/  FMUL R21, R47.reuse, R26 ;  /* 0x0000001a2f157220 */ /* 0x040fe20000400000 */
[----:B------:R-:W-:Y:S01]  /*9560*/  FMUL R22, R47, R27 ;  /* 0x0000001b2f167220 */ /* 0x000fe20000400000 */
[C---:B------:R-:W-:Y:S01]  /*9570*/  FFMA R6, R49.reuse, R65, R6 ;  /* 0x0000004131067223 */ /* 0x040fe20000000006 */
[----:B------:R-:W-:Y:S01]  /*9580*/  FFMA R7, R49, R66, R7 ;  /* 0x0000004231077223 */ /* 0x000fe20000000007 */
[----:B------:R-:W-:Y:S01]  /*9590*/  FMUL R23, R47, R28 ;  /* 0x0000001c2f177220 */ /* 0x000fe20000400000 */
[C---:B------:R-:W-:Y:S01]  /*95a0*/  FFMA R20, R49.reuse, R67, R20 ;  /* 0x0000004331147223 */ /* 0x040fe20000000014 */
[--C-:B------:R-:W-:Y:S02]  /*95b0*/  HADD2.F32 R72, -RZ, R86.reuse.H0_H0 ;  /* 0x20000056ff487230 */ /* 0x100fe40000004100 */
[C---:B------:R-:W-:Y:S01]  /*95c0*/  FFMA R21, R49.reuse, R68, R21 ;  /* 0x0000004431157223 */ /* 0x040fe20000000015 */
[----:B------:R-:W-:Y:S02]  /*95d0*/  HADD2.F32 R73, -RZ, R86.H1_H1 ;  /* 0x30000056ff497230 */ /* 0x000fe40000004100 */
[----:B------:R-:W-:Y:S01]  /*95e0*/  FFMA R22, R49, R69, R22 ;  /* 0x0000004531167223 */ /* 0x000fe20000000016 */
[C---:B------:R-:W-:Y:S01]  /*95f0*/  FMUL R26, R47.reuse, R31 ;  /* 0x0000001f2f1a7220 */ /* 0x040fe20000400000 */
[----:B------:R-:W-:Y:S01]  /*9600*/  FMUL R27, R47, R32 ;  /* 0x000000202f1b7220 */ /* 0x000fe20000400000 */
[----:B------:R-:W-:Y:S01]  /*9610*/  FFMA R23, R49, R70, R23 ;  /* 0x0000004631177223 */ /* 0x000fe20000000017 */
[----:B------:R-:W-:Y:S01]  /*9620*/  FMUL R28, R47, R33 ;  /* 0x000000212f1c7220 */ /* 0x000fe20000400000 */
[C---:B------:R-:W-:Y:S01]  /*9630*/  FFMA R24, R49.reuse, R71, R24 ;  /* 0x0000004731187223 */ /* 0x040fe20000000018 */
[--C-:B------:R-:W-:Y:S02]  /*9640*/  HADD2.F32 R75, -RZ, R87.reuse.H0_H0 ;  /* 0x20000057ff4b7230 */ /* 0x100fe40000004100 */
[C---:B------:R-:W-:Y:S01]  /*9650*/  FFMA R25, R49.reuse, R72, R25 ;  /* 0x0000004831197223 */ /* 0x040fe20000000019 */
[----:B------:R-:W-:Y:S02]  /*9660*/  HADD2.F32 R76, -RZ, R87.H1_H1 ;  /* 0x30000057ff4c7230 */ /* 0x000fe40000004100 */
[----:B------:R-:W-:Y:S01]  /*9670*/  FFMA R26, R49, R73, R26 ;  /* 0x00000049311a7223 */ /* 0x000fe2000000001a */
[----:B------:R-:W-:Y:S01]  /*9680*/  F2FP.SATFINITE.E5M2.F32.PACK_AB_MERGE_C R14, R15, R14, RZ ;  /* 0x0000000e0f0e723e */ /* 0x000fe200048060ff */
[----:B------:R-:W-:Y:S01]  /*9690*/  FFMA R27, R49, R48, R27 ;  /* 0x00000030311b7223 */ /* 0x000fe2000000001b */
[----:B------:R-:W-:Y:S01]  /*96a0*/  F2FP.SATFINITE.E5M2.F32.PACK_AB_MERGE_C R18, R19, R18, RZ ;  /* 0x000000121312723e */ /* 0x000fe200048060ff */
[C---:B------:R-:W-:Y:S01]  /*96b0*/  FFMA R28, R49.reuse, R74, R28 ;  /* 0x0000004a311c7223 */ /* 0x040fe2000000001c */
[C---:B------:R-:W-:Y:S01]  /*96c0*/  FFMA R29, R49.reuse, R75, R29 ;  /* 0x0000004b311d7223 */ /* 0x040fe2000000001d */
[----:B------:R-:W-:Y:S01]  /*96d0*/  FFMA R30, R49, R76, R30 ;  /* 0x0000004c311e7223 */ /* 0x000fe2000000001e */
[----:B------:R-:W-:Y:S02]  /*96e0*/  F2FP.SATFINITE.E5M2.F32.PACK_AB_MERGE_C R32, R5, R4, R77 ;  /* 0x000000040520723e */ /* 0x000fe4000480604d */
[----:B------:R-:W-:Y:S02]  /*96f0*/  F2FP.SATFINITE.E5M2.F32.PACK_AB_MERGE_C R33, R9, R8, R10 ;  /* 0x000000080921723e */ /* 0x000fe4000480600a */
        /* <DEDUP_REMOVED lines=10> */
[----:B------:R-:W-:Y:S05]  /*97a0*/  F2FP.SATFINITE.E5M2.F32.PACK_AB_MERGE_C R7, R28, R27, R29 ;  /* 0x0000001b1c07723e */ /* 0x000fea000480601d */
        /* <DEDUP_REMOVED lines=18> */
.L_x_140:
[----:B------:R-:W-:Y:S05]  /*98d0*/  BSYNC.RECONVERGENT B0 ;  /* 0x0000000000007941 */ /* 0x000fea0003800200 */
.L_x_139:
[----:B------:R-:W-:Y:S01]  /*98e0*/  BAR.SYNC.DEFER_BLOCKING 0x1, 0x80 ;  /* 0x0042000000007b1d */ /* 0x000fe20000010000 */
[----:B------:R-:W-:Y:S01]  /*98f0*/  ISETP.NE.AND P2, PT, R111, RZ, PT ;  /* 0x000000ff6f00720c */ /* 0x000fe20003f45270 */
[----:B------:R-:W-:Y:S01]  /*9900*/  IMAD.IADD R14, R43, 0x1, R94 ;  /* 0x000000012b0e7824 */ /* 0x000fe200078e025e */
[----:B------:R-:W-:Y:S01]  /*9910*/  ISETP.NE.AND P0, PT, R112, 0x2, PT ;  /* 0x000000027000780c */ /* 0x000fe20003f05270 */
[----:B------:R-:W-:Y:S01]  /*9920*/  IMAD.IADD R15, R44, 0x1, R95 ;  /* 0x000000012c0f7824 */ /* 0x000fe200078e025f */
[----:B------:R-:W-:Y:S02]  /*9930*/  ISETP.NE.AND P1, PT, R45, 0x4, PT ;  /* 0x000000042d00780c */ /* 0x000fe40003f25270 */
[----:B------:R-:W-:Y:S02]  /*9940*/  SEL R2, RZ, 0x1, P0 ;  /* 0x00000001ff027807 */ /* 0x000fe40000000000 */
[----:B------:R-:W-:Y:S02]  /*9950*/  SEL R0, RZ, 0x1, P1 ;  /* 0x00000001ff007807 */ /* 0x000fe40000800000 */
[----:B------:R-:W-:Y:S02]  /*9960*/  LOP3.LUT R106, R106, R2, RZ, 0x3c, !PT ;  /* 0x000000026a6a7212 */ /* 0x000fe400078e3cff */
[----:B------:R-:W-:Y:S02]  /*9970*/  LOP3.LUT R107, R107, R0, RZ, 0x3c, !PT ;  /* 0x000000006b6b7212 */ /* 0x000fe400078e3cff */
[----:B------:R-:W-:Y:S02]  /*9980*/  @P2 R2UR UR36, R103 ;  /* 0x00000000672422ca */ /* 0x000fe400000e0000 */
[----:B------:R-:W-:Y:S02]  /*9990*/  SEL R112, R112, RZ, P0 ;  /* 0x000000ff70707207 */ /* 0x000fe40000000000 */
[----:B------:R-:W-:Y:S01]  /*99a0*/  SEL R45, R45, RZ, P1 ;  /* 0x000000ff2d2d7207 */ /* 0x000fe20000800000 */
[----:B------:R-:W-:Y:S10]  /*99b0*/  @P2 BRA `(.L_x_141) ;  /* 0xffffffbc00382947 */ /* 0x000ff4000383ffff */
[----:B------:R-:W-:Y:S05]  /*99c0*/  EXIT ;  /* 0x000000000000794d */ /* 0x000fea0003800000 */
.L_x_20:
[----:B--2---:R2:W1:Y:S02]  /*99d0*/  SYNCS.PHASECHK.TRANS64.TRYWAIT P0, [R2+URZ+0x200], R3 ;  /* 0x00020003020075a7 */ /* 0x00446400080011ff */
[----:B-1----:R-:W-:Y:S05]  /*99e0*/  @!P0 NANOSLEEP.SYNCS 0x989680 ;  /* 0x009896800000895d */ /* 0x002fea0003900000 */
[----:B------:R-:W1:Y:S02]  /*99f0*/  @!P0 SYNCS.PHASECHK.TRANS64 P0, [R2+URZ+0x200], R3 ;  /* 0x00020003020085a7 */ /* 0x000e6400080010ff */
[----:B-1----:R-:W-:Y:S05]  /*9a00*/  @!P0 BRA `(.L_x_20) ;  /* 0xfffffffc00f08947 */ /* 0x002fea000383ffff */
[----:B------:R-:W-:Y:S05]  /*9a10*/  BRA `(.L_x_142) ;  /* 0xffffff7c007c7947 */ /* 0x000fea000383ffff */
.L_x_23:
[----:B-1----:R-:W-:-:S07]  /*9a20*/  MOV R2, UR33 ;  /* 0x0000002100027c02 */ /* 0x002fce0008000f00 */
.L_x_143:
[----:B-1----:R1:W2:Y:S02]  /*9a30*/  SYNCS.PHASECHK.TRANS64.TRYWAIT P0, [R2+URZ+0xa0], R4 ;  /* 0x0000a004020075a7 */ /* 0x0022a400080011ff */
[----:B--2---:R-:W-:Y:S05]  /*9a40*/  @!P0 NANOSLEEP.SYNCS 0x989680 ;  /* 0x009896800000895d */ /* 0x004fea0003900000 */
[----:B------:R-:W2:Y:S02]  /*9a50*/  @!P0 SYNCS.PHASECHK.TRANS64 P0, [R2+URZ+0xa0], R4 ;  /* 0x0000a004020085a7 */ /* 0x000ea400080010ff */
[----:B--2---:R-:W-:Y:S05]  /*9a60*/  @!P0 BRA `(.L_x_143) ;  /* 0xfffffffc00f08947 */ /* 0x004fea000383ffff */
[----:B------:R-:W-:Y:S05]  /*9a70*/  BRA `(.L_x_22) ;  /* 0xffffff7c00cc7947 */ /* 0x000fea000383ffff */
.L_x_29:
[----:B-1----:R-:W-:-:S07]  /*9a80*/  MOV R2, UR17 ;  /* 0x0000001100027c02 */ /* 0x002fce0008000f00 */
.L_x_144:
[----:B-1----:R1:W2:Y:S02]  /*9a90*/  SYNCS.PHASECHK.TRANS64.TRYWAIT P0, [R2+URZ+0xa0], R4 ;  /* 0x0000a004020075a7 */ /* 0x0022a400080011ff */
[----:B--2---:R-:W-:Y:S05]  /*9aa0*/  @!P0 NANOSLEEP.SYNCS 0x989680 ;  /* 0x009896800000895d */ /* 0x004fea0003900000 */
[----:B------:R-:W2:Y:S02]  /*9ab0*/  @!P0 SYNCS.PHASECHK.TRANS64 P0, [R2+URZ+0xa0], R4 ;  /* 0x0000a004020085a7 */ /* 0x000ea400080010ff */
[----:B--2---:R-:W-:Y:S05]  /*9ac0*/  @!P0 BRA `(.L_x_144) ;  /* 0xfffffffc00f08947 */ /* 0x004fea000383ffff */
[----:B------:R-:W-:Y:S05]  /*9ad0*/  BRA `(.L_x_28) ;  /* 0xffffff8000747947 */ /* 0x000fea000383ffff */
.L_x_33:
[----:B-1----:R1:W2:Y:S02]  /*9ae0*/  SYNCS.PHASECHK.TRANS64.TRYWAIT P0, [R2+URZ+0x190], R3 ;  /* 0x00019003020075a7 */ /* 0x0022a400080011ff */
[----:B--2---:R-:W-:Y:S05]  /*9af0*/  @!P0 NANOSLEEP.SYNCS 0x989680 ;  /* 0x009896800000895d */ /* 0x004fea0003900000 */
[----:B------:R-:W2:Y:S02]  /*9b00*/  @!P0 SYNCS.PHASECHK.TRANS64 P0, [R2+URZ+0x190], R3 ;  /* 0x00019003020085a7 */ /* 0x000ea400080010ff */
[----:B--2---:R-:W-:Y:S05]  /*9b10*/  @!P0 BRA `(.L_x_33) ;  /* 0xfffffffc00f08947 */ /* 0x004fea000383ffff */
[----:B------:R-:W-:Y:S05]  /*9b20*/  BRA `(.L_x_145) ;  /* 0xffffff8400047947 */ /* 0x000fea000383ffff */
.L_x_37:
[----:B----4-:R-:W-:-:S07]  /*9b30*/  MOV R0, UR5 ;  /* 0x0000000500007c02 */ /* 0x010fce0008000f00 */
.L_x_146:
[----:B-1----:R1:W2:Y:S02]  /*9b40*/  SYNCS.PHASECHK.TRANS64.TRYWAIT P0, [R0+URZ], R2 ;  /* 0x00000002000075a7 */ /* 0x0022a400080011ff */
[----:B--2---:R-:W-:Y:S05]  /*9b50*/  @!P0 NANOSLEEP.SYNCS 0x989680 ;  /* 0x009896800000895d */ /* 0x004fea0003900000 */
[----:B------:R-:W2:Y:S02]  /*9b60*/  @!P0 SYNCS.PHASECHK.TRANS64 P0, [R0+URZ], R2 ;  /* 0x00000002000085a7 */ /* 0x000ea400080010ff */
[----:B--2---:R-:W-:Y:S05]  /*9b70*/  @!P0 BRA `(.L_x_146) ;  /* 0xfffffffc00f08947 */ /* 0x004fea000383ffff */
[----:B------:R-:W-:Y:S05]  /*9b80*/  BRA `(.L_x_147) ;  /* 0xffffff8800747947 */ /* 0x000fea000383ffff */
.L_x_38:
[----:B----4-:R-:W-:-:S07]  /*9b90*/  MOV R0, UR5 ;  /* 0x0000000500007c02 */ /* 0x010fce0008000f00 */
.L_x_148:
[----:B-1----:R1:W2:Y:S02]  /*9ba0*/  SYNCS.PHASECHK.TRANS64.TRYWAIT P0, [R0+URZ], R3 ;  /* 0x00000003000075a7 */ /* 0x0022a400080011ff */
[----:B--2---:R-:W-:Y:S05]  /*9bb0*/  @!P0 NANOSLEEP.SYNCS 0x989680 ;  /* 0x009896800000895d */ /* 0x004fea0003900000 */
[----:B------:R-:W2:Y:S02]  /*9bc0*/  @!P0 SYNCS.PHASECHK.TRANS64 P0, [R0+URZ], R3 ;  /* 0x00000003000085a7 */ /* 0x000ea400080010ff */
[----:B--2---:R-:W-:Y:S05]  /*9bd0*/  @!P0 BRA `(.L_x_148) ;  /* 0xfffffffc00f08947 */ /* 0x004fea000383ffff */
[----:B------:R-:W-:Y:S05]  /*9be0*/  BRA `(.L_x_149) ;  /* 0xffffff8800807947 */ /* 0x000fea000383ffff */
.L_x_39:
[----:B----4-:R-:W-:-:S07]  /*9bf0*/  MOV R0, UR5 ;  /* 0x0000000500007c02 */ /* 0x010fce0008000f00 */
.L_x_150:
[----:B-1----:R1:W2:Y:S02]  /*9c00*/  SYNCS.PHASECHK.TRANS64.TRYWAIT P0, [R0+URZ], R3 ;  /* 0x00000003000075a7 */ /* 0x0022a400080011ff */
[----:B--2---:R-:W-:Y:S05]  /*9c10*/  @!P0 NANOSLEEP.SYNCS 0x989680 ;  /* 0x009896800000895d */ /* 0x004fea0003900000 */
[----:B------:R-:W2:Y:S02]  /*9c20*/  @!P0 SYNCS.PHASECHK.TRANS64 P0, [R0+URZ], R3 ;  /* 0x00000003000085a7 */ /* 0x000ea400080010ff */
[----:B--2---:R-:W-:Y:S05]  /*9c30*/  @!P0 BRA `(.L_x_150) ;  /* 0xfffffffc00f08947 */ /* 0x004fea000383ffff */
[----:B------:R-:W-:Y:S05]  /*9c40*/  BRA `(.L_x_151) ;  /* 0xffffff88008c7947 */ /* 0x000fea000383ffff */
.L_x_40:
[----:B----4-:R-:W-:-:S07]  /*9c50*/  MOV R0, UR5 ;  /* 0x0000000500007c02 */ /* 0x010fce0008000f00 */
.L_x_152:
[----:B-1----:R1:W2:Y:S02]  /*9c60*/  SYNCS.PHASECHK.TRANS64.TRYWAIT P0, [R0+URZ], R3 ;  /* 0x00000003000075a7 */ /* 0x0022a400080011ff */
[----:B--2---:R-:W-:Y:S05]  /*9c70*/  @!P0 NANOSLEEP.SYNCS 0x989680 ;  /* 0x009896800000895d */ /* 0x004fea0003900000 */
[----:B------:R-:W2:Y:S02]  /*9c80*/  @!P0 SYNCS.PHASECHK.TRANS64 P0, [R0+URZ], R3 ;  /* 0x00000003000085a7 */ /* 0x000ea400080010ff */
[----:B--2---:R-:W-:Y:S05]  /*9c90*/  @!P0 BRA `(.L_x_152) ;  /* 0xfffffffc00f08947 */ /* 0x004fea000383ffff */
[----:B------:R-:W-:Y:S05]  /*9ca0*/  BRA `(.L_x_153) ;  /* 0xffffff8800987947 */ /* 0x000fea000383ffff */
.L_x_41:
[----:B----4-:R-:W-:-:S07]  /*9cb0*/  MOV R0, UR5 ;  /* 0x0000000500007c02 */ /* 0x010fce0008000f00 */
.L_x_154:
[----:B-1----:R1:W2:Y:S02]  /*9cc0*/  SYNCS.PHASECHK.TRANS64.TRYWAIT P0, [R0+URZ], R3 ;  /* 0x00000003000075a7 */ /* 0x0022a400080011ff */
[----:B--2---:R-:W-:Y:S05]  /*9cd0*/  @!P0 NANOSLEEP.SYNCS 0x989680 ;  /* 0x009896800000895d */ /* 0x004fea0003900000 */
[----:B------:R-:W2:Y:S02]  /*9ce0*/  @!P0 SYNCS.PHASECHK.TRANS64 P0, [R0+URZ], R3 ;  /* 0x00000003000085a7 */ /* 0x000ea400080010ff */
[----:B--2---:R-:W-:Y:S05]  /*9cf0*/  @!P0 BRA `(.L_x_154) ;  /* 0xfffffffc00f08947 */ /* 0x004fea000383ffff */
[----:B------:R-:W-:Y:S05]  /*9d00*/  BRA `(.L_x_155) ;  /* 0xffffff8800a47947 */ /* 0x000fea000383ffff */
.L_x_42:
[----:B----4-:R-:W-:-:S07]  /*9d10*/  MOV R0, UR5 ;  /* 0x0000000500007c02 */ /* 0x010fce0008000f00 */
.L_x_156:
[----:B-1----:R1:W2:Y:S02]  /*9d20*/  SYNCS.PHASECHK.TRANS64.TRYWAIT P0, [R0+URZ], R3 ;  /* 0x00000003000075a7 */ /* 0x0022a400080011ff */
[----:B--2---:R-:W-:Y:S05]  /*9d30*/  @!P0 NANOSLEEP.SYNCS 0x989680 ;  /* 0x009896800000895d */ /* 0x004fea0003900000 */
[----:B------:R-:W2:Y:S02]  /*9d40*/  @!P0 SYNCS.PHASECHK.TRANS64 P0, [R0+URZ], R3 ;  /* 0x00000003000085a7 */ /* 0x000ea400080010ff */
[----:B--2---:R-:W-:Y:S05]  /*9d50*/  @!P0 BRA `(.L_x_156) ;  /* 0xfffffffc00f08947 */ /* 0x004fea000383ffff */
[----:B------:R-:W-:Y:S05]  /*9d60*/  BRA `(.L_x_157) ;  /* 0xffffff8800b07947 */ /* 0x000fea000383ffff */
.L_x_43:
[----:B----4-:R-:W-:-:S07]  /*9d70*/  MOV R0, UR5 ;  /* 0x0000000500007c02 */ /* 0x010fce0008000f00 */
.L_x_158:
[----:B-1----:R1:W2:Y:S02]  /*9d80*/  SYNCS.PHASECHK.TRANS64.TRYWAIT P0, [R0+URZ], R3 ;  /* 0x00000003000075a7 */ /* 0x0022a400080011ff */
[----:B--2---:R-:W-:Y:S05]  /*9d90*/  @!P0 NANOSLEEP.SYNCS 0x989680 ;  /* 0x009896800000895d */ /* 0x004fea0003900000 */
[----:B------:R-:W2:Y:S02]  /*9da0*/  @!P0 SYNCS.PHASECHK.TRANS64 P0, [R0+URZ], R3 ;  /* 0x00000003000085a7 */ /* 0x000ea400080010ff */
[----:B--2---:R-:W-:Y:S05]  /*9db0*/  @!P0 BRA `(.L_x_158) ;  /* 0xfffffffc00f08947 */ /* 0x004fea000383ffff */
[----:B------:R-:W-:Y:S05]  /*9dc0*/  BRA `(.L_x_159) ;  /* 0xffffff8800bc7947 */ /* 0x000fea000383ffff */
.L_x_44:
[----:B----4-:R-:W-:-:S07]  /*9dd0*/  MOV R0, UR5 ;  /* 0x0000000500007c02 */ /* 0x010fce0008000f00 */
.L_x_160:
[----:B-1----:R1:W2:Y:S02]  /*9de0*/  SYNCS.PHASECHK.TRANS64.TRYWAIT P0, [R0+URZ], R3 ;  /* 0x00000003000075a7 */ /* 0x0022a400080011ff */
[----:B--2---:R-:W-:Y:S05]  /*9df0*/  @!P0 NANOSLEEP.SYNCS 0x989680 ;  /* 0x009896800000895d */ /* 0x004fea0003900000 */
[----:B------:R-:W2:Y:S02]  /*9e00*/  @!P0 SYNCS.PHASECHK.TRANS64 P0, [R0+URZ], R3 ;  /* 0x00000003000085a7 */ /* 0x000ea400080010ff */
[----:B--2---:R-:W-:Y:S05]  /*9e10*/  @!P0 BRA `(.L_x_160) ;  /* 0xfffffffc00f08947 */ /* 0x004fea000383ffff */
[----:B------:R-:W-:Y:S05]  /*9e20*/  BRA `(.L_x_161) ;  /* 0xffffff8800c87947 */ /* 0x000fea000383ffff */
.L_x_45:
[----:B----4-:R-:W-:-:S07]  /*9e30*/  MOV R0, UR5 ;  /* 0x0000000500007c02 */ /* 0x010fce0008000f00 */
.L_x_162:
[----:B-1----:R1:W2:Y:S02]  /*9e40*/  SYNCS.PHASECHK.TRANS64.TRYWAIT P0, [R0+URZ], R3 ;  /* 0x00000003000075a7 */ /* 0x0022a400080011ff */
[----:B--2---:R-:W-:Y:S05]  /*9e50*/  @!P0 NANOSLEEP.SYNCS 0x989680 ;  /* 0x009896800000895d */ /* 0x004fea0003900000 */
[----:B------:R-:W2:Y:S02]  /*9e60*/  @!P0 SYNCS.PHASECHK.TRANS64 P0, [R0+URZ], R3 ;  /* 0x00000003000085a7 */ /* 0x000ea400080010ff */
[----:B--2---:R-:W-:Y:S05]  /*9e70*/  @!P0 BRA `(.L_x_162) ;  /* 0xfffffffc00f08947 */ /* 0x004fea000383ffff */
[----:B------:R-:W-:Y:S05]  /*9e80*/  BRA `(.L_x_163) ;  /* 0xffffff8800d47947 */ /* 0x000fea000383ffff */
.L_x_46:
[----:B----4-:R-:W-:-:S07]  /*9e90*/  MOV R0, UR5 ;  /* 0x0000000500007c02 */ /* 0x010fce0008000f00 */
.L_x_164:
[----:B-1----:R1:W2:Y:S02]  /*9ea0*/  SYNCS.PHASECHK.TRANS64.TRYWAIT P0, [R0+URZ], R3 ;  /* 0x00000003000075a7 */ /* 0x0022a400080011ff */
[----:B--2---:R-:W-:Y:S05]  /*9eb0*/  @!P0 NANOSLEEP.SYNCS 0x989680 ;  /* 0x009896800000895d */ /* 0x004fea0003900000 */
[----:B------:R-:W2:Y:S02]  /*9ec0*/  @!P0 SYNCS.PHASECHK.TRANS64 P0, [R0+URZ], R3 ;  /* 0x00000003000085a7 */ /* 0x000ea400080010ff */
[----:B--2---:R-:W-:Y:S05]  /*9ed0*/  @!P0 BRA `(.L_x_164) ;  /* 0xfffffffc00f08947 */ /* 0x004fea000383ffff */
[----:B------:R-:W-:Y:S05]  /*9ee0*/  BRA `(.L_x_165) ;  /* 0xffffff8800e07947 */ /* 0x000fea000383ffff */
.L_x_47:
[----:B----4-:R-:W-:-:S07]  /*9ef0*/  MOV R0, UR5 ;  /* 0x0000000500007c02 */ /* 0x010fce0008000f00 */
.L_x_166:
[----:B-1----:R1:W2:Y:S02]  /*9f00*/  SYNCS.PHASECHK.TRANS64.TRYWAIT P0, [R0+URZ], R3 ;  /* 0x00000003000075a7 */ /* 0x0022a400080011ff */
[----:B--2---:R-:W-:Y:S05]  /*9f10*/  @!P0 NANOSLEEP.SYNCS 0x989680 ;  /* 0x009896800000895d */ /* 0x004fea0003900000 */
[----:B------:R-:W2:Y:S02]  /*9f20*/  @!P0 SYNCS.PHASECHK.TRANS64 P0, [R0+URZ], R3 ;  /* 0x00000003000085a7 */ /* 0x000ea400080010ff */
[----:B--2---:R-:W-:Y:S05]  /*9f30*/  @!P0 BRA `(.L_x_166) ;  /* 0xfffffffc00f08947 */ /* 0x004fea000383ffff */
[----:B------:R-:W-:Y:S05]  /*9f40*/  BRA `(.L_x_167) ;  /* 0xffffff8800ec7947 */ /* 0x000fea000383ffff */
.L_x_48:
[----:B----4-:R-:W-:-:S07]  /*9f50*/  MOV R0, UR5 ;  /* 0x0000000500007c02 */ /* 0x010fce0008000f00 */
.L_x_168:
[----:B-1----:R1:W2:Y:S02]  /*9f60*/  SYNCS.PHASECHK.TRANS64.TRYWAIT P0, [R0+URZ], R3 ;  /* 0x00000003000075a7 */ /* 0x0022a400080011ff */
[----:B--2---:R-:W-:Y:S05]  /*9f70*/  @!P0 NANOSLEEP.SYNCS 0x989680 ;  /* 0x009896800000895d */ /* 0x004fea0003900000 */
[----:B------:R-:W2:Y:S02]  /*9f80*/  @!P0 SYNCS.PHASECHK.TRANS64 P0, [R0+URZ], R3 ;  /* 0x00000003000085a7 */ /* 0x000ea400080010ff */
[----:B--2---:R-:W-:Y:S05]  /*9f90*/  @!P0 BRA `(.L_x_168) ;  /* 0xfffffffc00f08947 */ /* 0x004fea000383ffff */
[----:B------:R-:W-:Y:S05]  /*9fa0*/  BRA `(.L_x_169) ;  /* 0xffffff8800f87947 */ /* 0x000fea000383ffff */
.L_x_49:
[----:B----4-:R-:W-:-:S07]  /*9fb0*/  MOV R0, UR5 ;  /* 0x0000000500007c02 */ /* 0x010fce0008000f00 */
.L_x_170:
[----:B-1----:R1:W2:Y:S02]  /*9fc0*/  SYNCS.PHASECHK.TRANS64.TRYWAIT P0, [R0+URZ], R3 ;  /* 0x00000003000075a7 */ /* 0x0022a400080011ff */
[----:B--2---:R-:W-:Y:S05]  /*9fd0*/  @!P0 NANOSLEEP.SYNCS 0x989680 ;  /* 0x009896800000895d */ /* 0x004fea0003900000 */
[----:B------:R-:W2:Y:S02]  /*9fe0*/  @!P0 SYNCS.PHASECHK.TRANS64 P0, [R0+URZ], R3 ;  /* 0x00000003000085a7 */ /* 0x000ea400080010ff */
[----:B--2---:R-:W-:Y:S05]  /*9ff0*/  @!P0 BRA `(.L_x_170) ;  /* 0xfffffffc00f08947 */ /* 0x004fea000383ffff */
[----:B------:R-:W-:Y:S05]  /*a000*/  BRA `(.L_x_171) ;  /* 0xffffff8c00047947 */ /* 0x000fea000383ffff */
.L_x_50:
[----:B----4-:R-:W-:-:S07]  /*a010*/  MOV R0, UR5 ;  /* 0x0000000500007c02 */ /* 0x010fce0008000f00 */
.L_x_172:
[----:B-1----:R1:W2:Y:S02]  /*a020*/  SYNCS.PHASECHK.TRANS64.TRYWAIT P0, [R0+URZ], R3 ;  /* 0x00000003000075a7 */ /* 0x0022a400080011ff */
[----:B--2---:R-:W-:Y:S05]  /*a030*/  @!P0 NANOSLEEP.SYNCS 0x989680 ;  /* 0x009896800000895d */ /* 0x004fea0003900000 */
[----:B------:R-:W2:Y:S02]  /*a040*/  @!P0 SYNCS.PHASECHK.TRANS64 P0, [R0+URZ], R3 ;  /* 0x00000003000085a7 */ /* 0x000ea400080010ff */
[----:B--2---:R-:W-:Y:S05]  /*a050*/  @!P0 BRA `(.L_x_172) ;  /* 0xfffffffc00f08947 */ /* 0x004fea000383ffff */
[----:B------:R-:W-:Y:S05]  /*a060*/  BRA `(.L_x_173) ;  /* 0xffffff8c00107947 */ /* 0x000fea000383ffff */
.L_x_51:
[----:B----4-:R-:W-:-:S07]  /*a070*/  MOV R0, UR5 ;  /* 0x0000000500007c02 */ /* 0x010fce0008000f00 */
.L_x_174:
[----:B-1----:R1:W2:Y:S02]  /*a080*/  SYNCS.PHASECHK.TRANS64.TRYWAIT P0, [R0+URZ], R3 ;  /* 0x00000003000075a7 */ /* 0x0022a400080011ff */
[----:B--2---:R-:W-:Y:S05]  /*a090*/  @!P0 NANOSLEEP.SYNCS 0x989680 ;  /* 0x009896800000895d */ /* 0x004fea0003900000 */
[----:B------:R-:W2:Y:S02]  /*a0a0*/  @!P0 SYNCS.PHASECHK.TRANS64 P0, [R0+URZ], R3 ;  /* 0x00000003000085a7 */ /* 0x000ea400080010ff */
[----:B--2---:R-:W-:Y:S05]  /*a0b0*/  @!P0 BRA `(.L_x_174) ;  /* 0xfffffffc00f08947 */ /* 0x004fea000383ffff */
[----:B------:R-:W-:Y:S05]  /*a0c0*/  BRA `(.L_x_175) ;  /* 0xffffff8c001c7947 */ /* 0x000fea000383ffff */
.L_x_52:
[----:B----4-:R-:W-:-:S07]  /*a0d0*/  MOV R0, UR5 ;  /* 0x0000000500007c02 */ /* 0x010fce0008000f00 */
.L_x_176:
[----:B-1----:R1:W2:Y:S02]  /*a0e0*/  SYNCS.PHASECHK.TRANS64.TRYWAIT P0, [R0+URZ], R3 ;  /* 0x00000003000075a7 */ /* 0x0022a400080011ff */
[----:B--2---:R-:W-:Y:S05]  /*a0f0*/  @!P0 NANOSLEEP.SYNCS 0x989680 ;  /* 0x009896800000895d */ /* 0x004fea0003900000 */
[----:B------:R-:W2:Y:S02]  /*a100*/  @!P0 SYNCS.PHASECHK.TRANS64 P0, [R0+URZ], R3 ;  /* 0x00000003000085a7 */ /* 0x000ea400080010ff */
[----:B--2---:R-:W-:Y:S05]  /*a110*/  @!P0 BRA `(.L_x_176) ;  /* 0xfffffffc00f08947 */ /* 0x004fea000383ffff */
[----:B------:R-:W-:Y:S05]  /*a120*/  BRA `(.L_x_177) ;  /* 0xffffff8c00287947 */ /* 0x000fea000383ffff */
.L_x_53:
[----:B----4-:R-:W-:-:S07]  /*a130*/  MOV R0, UR5 ;  /* 0x0000000500007c02 */ /* 0x010fce0008000f00 */
.L_x_178:
[----:B-1----:R1:W2:Y:S02]  /*a140*/  SYNCS.PHASECHK.TRANS64.TRYWAIT P0, [R0+URZ], R3 ;  /* 0x00000003000075a7 */ /* 0x0022a400080011ff */
[----:B--2---:R-:W-:Y:S05]  /*a150*/  @!P0 NANOSLEEP.SYNCS 0x989680 ;  /* 0x009896800000895d */ /* 0x004fea0003900000 */
[----:B------:R-:W2:Y:S02]  /*a160*/  @!P0 SYNCS.PHASECHK.TRANS64 P0, [R0+URZ], R3 ;  /* 0x00000003000085a7 */ /* 0x000ea400080010ff */
[----:B--2---:R-:W-:Y:S05]  /*a170*/  @!P0 BRA `(.L_x_178) ;  /* 0xfffffffc00f08947 */ /* 0x004fea000383ffff */
[----:B------:R-:W-:Y:S05]  /*a180*/  BRA `(.L_x_179) ;  /* 0xffffff8c00347947 */ /* 0x000fea000383ffff */
.L_x_54:
[----:B----4-:R-:W-:-:S07]  /*a190*/  MOV R0, UR5 ;  /* 0x0000000500007c02 */ /* 0x010fce0008000f00 */
.L_x_180:
[----:B-1----:R1:W2:Y:S02]  /*a1a0*/  SYNCS.PHASECHK.TRANS64.TRYWAIT P0, [R0+URZ], R3 ;  /* 0x00000003000075a7 */ /* 0x0022a400080011ff */
[----:B--2---:R-:W-:Y:S05]  /*a1b0*/  @!P0 NANOSLEEP.SYNCS 0x989680 ;  /* 0x009896800000895d */ /* 0x004fea0003900000 */
[----:B------:R-:W2:Y:S02]  /*a1c0*/  @!P0 SYNCS.PHASECHK.TRANS64 P0, [R0+URZ], R3 ;  /* 0x00000003000085a7 */ /* 0x000ea400080010ff */
[----:B--2---:R-:W-:Y:S05]  /*a1d0*/  @!P0 BRA `(.L_x_180) ;  /* 0xfffffffc00f08947 */ /* 0x004fea000383ffff */
[----:B------:R-:W-:Y:S05]  /*a1e0*/  BRA `(.L_x_181) ;  /* 0xffffff8c00407947 */ /* 0x000fea000383ffff */
.L_x_55:
[----:B----4-:R-:W-:-:S07]  /*a1f0*/  MOV R0, UR5 ;  /* 0x0000000500007c02 */ /* 0x010fce0008000f00 */
.L_x_182:
[----:B-1----:R1:W2:Y:S02]  /*a200*/  SYNCS.PHASECHK.TRANS64.TRYWAIT P0, [R0+URZ], R3 ;  /* 0x00000003000075a7 */ /* 0x0022a400080011ff */
[----:B--2---:R-:W-:Y:S05]  /*a210*/  @!P0 NANOSLEEP.SYNCS 0x989680 ;  /* 0x009896800000895d */ /* 0x004fea0003900000 */
[----:B------:R-:W2:Y:S02]  /*a220*/  @!P0 SYNCS.PHASECHK.TRANS64 P0, [R0+URZ], R3 ;  /* 0x00000003000085a7 */ /* 0x000ea400080010ff */
[----:B--2---:R-:W-:Y:S05]  /*a230*/  @!P0 BRA `(.L_x_182) ;  /* 0xfffffffc00f08947 */ /* 0x004fea000383ffff */
[----:B------:R-:W-:Y:S05]  /*a240*/  BRA `(.L_x_183) ;  /* 0xffffff8c004c7947 */ /* 0x000fea000383ffff */
.L_x_58:
[----:B-1----:R1:W2:Y:S02]  /*a250*/  SYNCS.PHASECHK.TRANS64.TRYWAIT P0, [R0+URZ+0x1f0], R4 ;  /* 0x0001f004000075a7 */ /* 0x0022a400080011ff */
[----:B--2---:R-:W-:Y:S05]  /*a260*/  @!P0 NANOSLEEP.SYNCS 0x989680 ;  /* 0x009896800000895d */ /* 0x004fea0003900000 */
[----:B------:R-:W2:Y:S02]  /*a270*/  @!P0 SYNCS.PHASECHK.TRANS64 P0, [R0+URZ+0x1f0], R4 ;  /* 0x0001f004000085a7 */ /* 0x000ea400080010ff */
[----:B--2---:R-:W-:Y:S05]  /*a280*/  @!P0 BRA `(.L_x_58) ;  /* 0xfffffffc00f08947 */ /* 0x004fea000383ffff */
[----:B------:R-:W-:Y:S05]  /*a290*/  BRA `(.L_x_184) ;  /* 0xffffff8c00a87947 */ /* 0x000fea000383ffff */
.L_x_59:
[----:B------:R-:W-:-:S07]  /*a2a0*/  MOV R0, UR5 ;  /* 0x0000000500007c02 */ /* 0x000fce0008000f00 */
.L_x_185:
[----:B-1----:R1:W2:Y:S02]  /*a2b0*/  SYNCS.PHASECHK.TRANS64.TRYWAIT P0, [R0+URZ+0x1a0], R5 ;  /* 0x0001a005000075a7 */ /* 0x0022a400080011ff */
[----:B--2---:R-:W-:Y:S05]  /*a2c0*/  @!P0 NANOSLEEP.SYNCS 0x989680 ;  /* 0x009896800000895d */ /* 0x004fea0003900000 */
[----:B------:R-:W2:Y:S02]  /*a2d0*/  @!P0 SYNCS.PHASECHK.TRANS64 P0, [R0+URZ+0x1a0], R5 ;  /* 0x0001a005000085a7 */ /* 0x000ea400080010ff */
[----:B--2---:R-:W-:Y:S05]  /*a2e0*/  @!P0 BRA `(.L_x_185) ;  /* 0xfffffffc00f08947 */ /* 0x004fea000383ffff */
[----:B------:R-:W-:Y:S05]  /*a2f0*/  BRA `(.L_x_186) ;  /* 0xffffff8c00b87947 */ /* 0x000fea000383ffff */
.L_x_60:
[----:B-1----:R1:W2:Y:S02]  /*a300*/  SYNCS.PHASECHK.TRANS64.TRYWAIT P1, [R0+URZ+0x190], R4 ;  /* 0x00019004000075a7 */ /* 0x0022a400080211ff */
[----:B--2---:R-:W-:Y:S05]  /*a310*/  @!P1 NANOSLEEP.SYNCS 0x989680 ;  /* 0x009896800000995d */ /* 0x004fea0003900000 */
[----:B------:R-:W2:Y:S02]  /*a320*/  @!P1 SYNCS.PHASECHK.TRANS64 P1, [R0+URZ+0x190], R4 ;  /* 0x00019004000095a7 */ /* 0x000ea400080210ff */
[----:B--2---:R-:W-:Y:S05]  /*a330*/  @!P1 BRA `(.L_x_60) ;  /* 0xfffffffc00f09947 */ /* 0x004fea000383ffff */
[----:B------:R-:W-:Y:S05]  /*a340*/  BRA `(.L_x_187) ;  /* 0xffffff8c00e87947 */ /* 0x000fea000383ffff */
.L_x_63:
[----:B------:R-:W-:-:S07]  /*a350*/  MOV R0, UR5 ;  /* 0x0000000500007c02 */ /* 0x000fce0008000f00 */
.L_x_188:
[----:B-1----:R1:W2:Y:S02]  /*a360*/  SYNCS.PHASECHK.TRANS64.TRYWAIT P0, [R0+URZ+0x1a0], R2 ;  /* 0x0001a002000075a7 */ /* 0x0022a400080011ff */
[----:B--2---:R-:W-:Y:S05]  /*a370*/  @!P0 NANOSLEEP.SYNCS 0x989680 ;  /* 0x009896800000895d */ /* 0x004fea0003900000 */
[----:B------:R-:W2:Y:S02]  /*a380*/  @!P0 SYNCS.PHASECHK.TRANS64 P0, [R0+URZ+0x1a0], R2 ;  /* 0x0001a002000085a7 */ /* 0x000ea400080010ff */
[----:B--2---:R-:W-:Y:S05]  /*a390*/  @!P0 BRA `(.L_x_188) ;  /* 0xfffffffc00f08947 */ /* 0x004fea000383ffff */
[----:B------:R-:W-:Y:S05]  /*a3a0*/  BRA `(.L_x_62) ;  /* 0xffffff90003c7947 */ /* 0x000fea000383ffff */
.L_x_70:
[----:B-1----:R1:W2:Y:S02]  /*a3b0*/  SYNCS.PHASECHK.TRANS64.TRYWAIT P1, [R0+URZ+0x190], R2 ;  /* 0x00019002000075a7 */ /* 0x0022a400080211ff */
[----:B--2---:R-:W-:Y:S05]  /*a3c0*/  @!P1 NANOSLEEP.SYNCS 0x989680 ;  /* 0x009896800000995d */ /* 0x004fea0003900000 */
[----:B------:R-:W2:Y:S02]  /*a3d0*/  @!P1 SYNCS.PHASECHK.TRANS64 P1, [R0+URZ+0x190], R2 ;  /* 0x00019002000095a7 */ /* 0x000ea400080210ff */
[----:B--2---:R-:W-:Y:S05]  /*a3e0*/  @!P1 BRA `(.L_x_70) ;  /* 0xfffffffc00f09947 */ /* 0x004fea000383ffff */
[----:B------:R-:W-:Y:S05]  /*a3f0*/  BRA `(.L_x_189) ;  /* 0xffffff9400947947 */ /* 0x000fea000383ffff */
.L_x_71:
[----:B------:R-:W-:-:S07]  /*a400*/  MOV R2, UR9 ;  /* 0x0000000900027c02 */ /* 0x000fce0008000f00 */
.L_x_190:
[----:B-1----:R1:W2:Y:S02]  /*a410*/  SYNCS.PHASECHK.TRANS64.TRYWAIT P0, [R2+URZ+0x1d0], R0 ;  /* 0x0001d000020075a7 */ /* 0x0022a400080011ff */
[----:B--2---:R-:W-:Y:S05]  /*a420*/  @!P0 NANOSLEEP.SYNCS 0x989680 ;  /* 0x009896800000895d */ /* 0x004fea0003900000 */
[----:B------:R-:W2:Y:S02]  /*a430*/  @!P0 SYNCS.PHASECHK.TRANS64 P0, [R2+URZ+0x1d0], R0 ;  /* 0x0001d000020085a7 */ /* 0x000ea400080010ff */
[----:B--2---:R-:W-:Y:S05]  /*a440*/  @!P0 BRA `(.L_x_190) ;  /* 0xfffffffc00f08947 */ /* 0x004fea000383ffff */
[----:B------:R-:W-:Y:S05]  /*a450*/  BRA `(.L_x_191) ;  /* 0xffffff9400c87947 */ /* 0x000fea000383ffff */
.L_x_74:
[----:B------:R-:W-:Y:S07]  /*a460*/  MOV R0, UR7 ;  /* 0x0000000700007c02 */ /* 0x000fee0008000f00 */
.L_x_192:
[----:B-1----:R1:W2:Y:S02]  /*a470*/  SYNCS.PHASECHK.TRANS64.TRYWAIT P0, [R0+URZ], R2 ;  /* 0x00000002000075a7 */ /* 0x0022a400080011ff */
[----:B--2---:R-:W-:Y:S05]  /*a480*/  @!P0 NANOSLEEP.SYNCS 0x989680 ;  /* 0x009896800000895d */ /* 0x004fea0003900000 */
[----:B------:R-:W2:Y:S02]  /*a490*/  @!P0 SYNCS.PHASECHK.TRANS64 P0, [R0+URZ], R2 ;  /* 0x00000002000085a7 */ /* 0x000ea400080010ff */
[----:B--2---:R-:W-:Y:S05]  /*a4a0*/  @!P0 BRA `(.L_x_192) ;  /* 0xfffffffc00f08947 */ /* 0x004fea000383ffff */
[----:B------:R-:W-:Y:S05]  /*a4b0*/  BRA `(.L_x_73) ;  /* 0xffffff9800007947 */ /* 0x000fea000383ffff */
.L_x_77:
[----:B------:R-:W-:-:S07]  /*a4c0*/  MOV R0, UR5 ;  /* 0x0000000500007c02 */ /* 0x000fce0008000f00 */
.L_x_193:
[----:B--2---:R2:W3:Y:S02]  /*a4d0*/  SYNCS.PHASECHK.TRANS64.TRYWAIT P0, [R0+URZ], R2 ;  /* 0x00000002000075a7 */ /* 0x0044e400080011ff */
[----:B---3--:R-:W-:Y:S05]  /*a4e0*/  @!P0 NANOSLEEP.SYNCS 0x989680 ;  /* 0x009896800000895d */ /* 0x008fea0003900000 */
[----:B------:R-:W3:Y:S02]  /*a4f0*/  @!P0 SYNCS.PHASECHK.TRANS64 P0, [R0+URZ], R2 ;  /* 0x00000002000085a7 */ /* 0x000ee400080010ff */
[----:B---3--:R-:W-:Y:S05]  /*a500*/  @!P0 BRA `(.L_x_193) ;  /* 0xfffffffc00f08947 */ /* 0x008fea000383ffff */
[----:B------:R-:W-:Y:S05]  /*a510*/  BRA `(.L_x_194) ;  /* 0xffffff9800a07947 */ /* 0x000fea000383ffff */
.L_x_78:
[----:B------:R-:W-:-:S07]  /*a520*/  MOV R0, UR5 ;  /* 0x0000000500007c02 */ /* 0x000fce0008000f00 */
.L_x_195:
[----:B--2---:R2:W3:Y:S02]  /*a530*/  SYNCS.PHASECHK.TRANS64.TRYWAIT P0, [R0+URZ], R3 ;  /* 0x00000003000075a7 */ /* 0x0044e400080011ff */
[----:B---3--:R-:W-:Y:S05]  /*a540*/  @!P0 NANOSLEEP.SYNCS 0x989680 ;  /* 0x009896800000895d */ /* 0x008fea0003900000 */
[----:B------:R-:W3:Y:S02]  /*a550*/  @!P0 SYNCS.PHASECHK.TRANS64 P0, [R0+URZ], R3 ;  /* 0x00000003000085a7 */ /* 0x000ee400080010ff */
[----:B---3--:R-:W-:Y:S05]  /*a560*/  @!P0 BRA `(.L_x_195) ;  /* 0xfffffffc00f08947 */ /* 0x008fea000383ffff */
[----:B------:R-:W-:Y:S05]  /*a570*/  BRA `(.L_x_196) ;  /* 0xffffff9800ac7947 */ /* 0x000fea000383ffff */
.L_x_79:
[----:B------:R-:W-:-:S07]  /*a580*/  MOV R0, UR5 ;  /* 0x0000000500007c02 */ /* 0x000fce0008000f00 */
.L_x_197:
[----:B--2---:R2:W3:Y:S02]  /*a590*/  SYNCS.PHASECHK.TRANS64.TRYWAIT P0, [R0+URZ], R3 ;  /* 0x00000003000075a7 */ /* 0x0044e400080011ff */
[----:B---3--:R-:W-:Y:S05]  /*a5a0*/  @!P0 NANOSLEEP.SYNCS 0x989680 ;  /* 0x009896800000895d */ /* 0x008fea0003900000 */
[----:B------:R-:W3:Y:S02]  /*a5b0*/  @!P0 SYNCS.PHASECHK.TRANS64 P0, [R0+URZ], R3 ;  /* 0x00000003000085a7 */ /* 0x000ee400080010ff */
[----:B---3--:R-:W-:Y:S05]  /*a5c0*/  @!P0 BRA `(.L_x_197) ;  /* 0xfffffffc00f08947 */ /* 0x008fea000383ffff */
[----:B------:R-:W-:Y:S05]  /*a5d0*/  BRA `(.L_x_198) ;  /* 0xffffff9800b87947 */ /* 0x000fea000383ffff */
.L_x_80:
[----:B--2---:R-:W-:-:S07]  /*a5e0*/  MOV R0, UR7 ;  /* 0x0000000700007c02 */ /* 0x004fce0008000f00 */
.L_x_199:
[----:B--2---:R2:W3:Y:S02]  /*a5f0*/  SYNCS.PHASECHK.TRANS64.TRYWAIT P0, [R0+URZ], R2 ;  /* 0x00000002000075a7 */ /* 0x0044e400080011ff */
[----:B---3--:R-:W-:Y:S05]  /*a600*/  @!P0 NANOSLEEP.SYNCS 0x989680 ;  /* 0x009896800000895d */ /* 0x008fea0003900000 */
[----:B------:R-:W3:Y:S02]  /*a610*/  @!P0 SYNCS.PHASECHK.TRANS64 P0, [R0+URZ], R2 ;  /* 0x00000002000085a7 */ /* 0x000ee400080010ff */
[----:B---3--:R-:W-:Y:S05]  /*a620*/  @!P0 BRA `(.L_x_199) ;  /* 0xfffffffc00f08947 */ /* 0x008fea000383ffff */
[----:B------:R-:W-:Y:S05]  /*a630*/  BRA `(.L_x_200) ;  /* 0xffffff9800c47947 */ /* 0x000fea000383ffff */
.L_x_85:
[----:B--2---:R2:W3:Y:S02]  /*a640*/  SYNCS.PHASECHK.TRANS64.TRYWAIT P0, [R0+URZ+0x190], R2 ;  /* 0x00019002000075a7 */ /* 0x0044e400080011ff */
[----:B---3--:R-:W-:Y:S05]  /*a650*/  @!P0 NANOSLEEP.SYNCS 0x989680 ;  /* 0x009896800000895d */ /* 0x008fea0003900000 */
[----:B------:R-:W3:Y:S02]  /*a660*/  @!P0 SYNCS.PHASECHK.TRANS64 P0, [R0+URZ+0x190], R2 ;  /* 0x00019002000085a7 */ /* 0x000ee400080010ff */
[----:B---3--:R-:W-:Y:S05]  /*a670*/  @!P0 BRA `(.L_x_85) ;  /* 0xfffffffc00f08947 */ /* 0x008fea000383ffff */
[----:B------:R-:W-:Y:S05]  /*a680*/  BRA `(.L_x_201) ;  /* 0xffffff9c00d07947 */ /* 0x000fea000383ffff */
.L_x_88:
[----:B------:R-:W-:Y:S07]  /*a690*/  MOV R0, UR7 ;  /* 0x0000000700007c02 */ /* 0x000fee0008000f00 */
.L_x_202:
[----:B--2---:R2:W3:Y:S02]  /*a6a0*/  SYNCS.PHASECHK.TRANS64.TRYWAIT P0, [R0+URZ+0x188], R2 ;  /* 0x00018802000075a7 */ /* 0x0044e400080011ff */
[----:B---3--:R-:W-:Y:S05]  /*a6b0*/  @!P0 NANOSLEEP.SYNCS 0x989680 ;  /* 0x009896800000895d */ /* 0x008fea0003900000 */
[----:B------:R-:W3:Y:S02]  /*a6c0*/  @!P0 SYNCS.PHASECHK.TRANS64 P0, [R0+URZ+0x188], R2 ;  /* 0x00018802000085a7 */ /* 0x000ee400080010ff */
[----:B---3--:R-:W-:Y:S05]  /*a6d0*/  @!P0 BRA `(.L_x_202) ;  /* 0xfffffffc00f08947 */ /* 0x008fea000383ffff */
[----:B------:R-:W-:Y:S05]  /*a6e0*/  BRA `(.L_x_87) ;  /* 0xffffffa000b07947 */ /* 0x000fea000383ffff */
.L_x_91:
[----:B------:R-:W-:Y:S07]  /*a6f0*/  MOV R0, UR7 ;  /* 0x0000000700007c02 */ /* 0x000fee0008000f00 */
.L_x_203:
[----:B-1----:R1:W2:Y:S02]  /*a700*/  SYNCS.PHASECHK.TRANS64.TRYWAIT P0, [R0+URZ+0x160], R14 ;  /* 0x0001600e000075a7 */ /* 0x0022a400080011ff */
[----:B--2---:R-:W-:Y:S05]  /*a710*/  @!P0 NANOSLEEP.SYNCS 0x989680 ;  /* 0x009896800000895d */ /* 0x004fea0003900000 */
[----:B------:R-:W2:Y:S02]  /*a720*/  @!P0 SYNCS.PHASECHK.TRANS64 P0, [R0+URZ+0x160], R14 ;  /* 0x0001600e000085a7 */ /* 0x000ea400080010ff */
[----:B--2---:R-:W-:Y:S05]  /*a730*/  @!P0 BRA `(.L_x_203) ;  /* 0xfffffffc00f08947 */ /* 0x004fea000383ffff */
[----:B------:R-:W-:Y:S05]  /*a740*/  BRA `(.L_x_204) ;  /* 0xffffffa400287947 */ /* 0x000fea000383ffff */
.L_x_92:
[----:B------:R-:W-:Y:S07]  /*a750*/  MOV R0, UR7 ;  /* 0x0000000700007c02 */ /* 0x000fee0008000f00 */
.L_x_205:
[----:B-1----:R1:W2:Y:S02]  /*a760*/  SYNCS.PHASECHK.TRANS64.TRYWAIT P0, [R0+URZ+0x168], R14 ;  /* 0x0001680e000075a7 */ /* 0x0022a400080011ff */
[----:B--2---:R-:W-:Y:S05]  /*a770*/  @!P0 NANOSLEEP.SYNCS 0x989680 ;  /* 0x009896800000895d */ /* 0x004fea0003900000 */
[----:B------:R-:W2:Y:S02]  /*a780*/  @!P0 SYNCS.PHASECHK.TRANS64 P0, [R0+URZ+0x168], R14 ;  /* 0x0001680e000085a7 */ /* 0x000ea400080010ff */
[----:B--2---:R-:W-:Y:S05]  /*a790*/  @!P0 BRA `(.L_x_205) ;  /* 0xfffffffc00f08947 */ /* 0x004fea000383ffff */
[----:B------:R-:W-:Y:S05]  /*a7a0*/  BRA `(.L_x_206) ;  /* 0xffffffa400607947 */ /* 0x000fea000383ffff */
.L_x_93:
[----:B------:R-:W-:Y:S07]  /*a7b0*/  MOV R0, UR7 ;  /* 0x0000000700007c02 */ /* 0x000fee0008000f00 */
.L_x_207:
[----:B-1----:R1:W2:Y:S02]  /*a7c0*/  SYNCS.PHASECHK.TRANS64.TRYWAIT P0, [R0+URZ+0x170], R14 ;  /* 0x0001700e000075a7 */ /* 0x0022a400080011ff */
[----:B--2---:R-:W-:Y:S05]  /*a7d0*/  @!P0 NANOSLEEP.SYNCS 0x989680 ;  /* 0x009896800000895d */ /* 0x004fea0003900000 */
[----:B------:R-:W2:Y:S02]  /*a7e0*/  @!P0 SYNCS.PHASECHK.TRANS64 P0, [R0+URZ+0x170], R14 ;  /* 0x0001700e000085a7 */ /* 0x000ea400080010ff */
[----:B--2---:R-:W-:Y:S05]  /*a7f0*/  @!P0 BRA `(.L_x_207) ;  /* 0xfffffffc00f08947 */ /* 0x004fea000383ffff */
[----:B------:R-:W-:Y:S05]  /*a800*/  BRA `(.L_x_208) ;  /* 0xffffffa400a47947 */ /* 0x000fea000383ffff */
.L_x_94:
[----:B------:R-:W-:Y:S07]  /*a810*/  MOV R0, UR7 ;  /* 0x0000000700007c02 */ /* 0x000fee0008000f00 */
.L_x_209:
[----:B-1----:R1:W2:Y:S02]  /*a820*/  SYNCS.PHASECHK.TRANS64.TRYWAIT P0, [R0+URZ+0x178], R14 ;  /* 0x0001780e000075a7 */ /* 0x0022a400080011ff */
[----:B--2---:R-:W-:Y:S05]  /*a830*/  @!P0 NANOSLEEP.SYNCS 0x989680 ;  /* 0x009896800000895d */ /* 0x004fea0003900000 */
[----:B------:R-:W2:Y:S02]  /*a840*/  @!P0 SYNCS.PHASECHK.TRANS64 P0, [R0+URZ+0x178], R14 ;  /* 0x0001780e000085a7 */ /* 0x000ea400080010ff */
[----:B--2---:R-:W-:Y:S05]  /*a850*/  @!P0 BRA `(.L_x_209) ;  /* 0xfffffffc00f08947 */ /* 0x004fea000383ffff */
[----:B------:R-:W-:Y:S05]  /*a860*/  BRA `(.L_x_210) ;  /* 0xffffffa800287947 */ /* 0x000fea000383ffff */
.L_x_96:
[----:B------:R-:W-:-:S07]  /*a870*/  MOV R0, UR7 ;  /* 0x0000000700007c02 */ /* 0x000fce0008000f00 */
.L_x_211:
[----:B-1----:R1:W3:Y:S02]  /*a880*/  SYNCS.PHASECHK.TRANS64.TRYWAIT P0, [R0+URZ+0x160], R2 ;  /* 0x00016002000075a7 */ /* 0x0022e400080011ff */
[----:B---3--:R-:W-:Y:S05]  /*a890*/  @!P0 NANOSLEEP.SYNCS 0x989680 ;  /* 0x009896800000895d */ /* 0x008fea0003900000 */
[----:B------:R-:W3:Y:S02]  /*a8a0*/  @!P0 SYNCS.PHASECHK.TRANS64 P0, [R0+URZ+0x160], R2 ;  /* 0x00016002000085a7 */ /* 0x000ee400080010ff */
[----:B---3--:R-:W-:Y:S05]  /*a8b0*/  @!P0 BRA `(.L_x_211) ;  /* 0xfffffffc00f08947 */ /* 0x008fea000383ffff */
[----:B------:R-:W-:Y:S05]  /*a8c0*/  BRA `(.L_x_212) ;  /* 0xffffffa800987947 */ /* 0x000fea000383ffff */
.L_x_97:
[----:B-1----:R-:W-:-:S07]  /*a8d0*/  MOV R0, UR7 ;  /* 0x0000000700007c02 */ /* 0x002fce0008000f00 */
.L_x_213:
[----:B-1----:R1:W3:Y:S02]  /*a8e0*/  SYNCS.PHASECHK.TRANS64.TRYWAIT P0, [R0+URZ+0x168], R2 ;  /* 0x00016802000075a7 */ /* 0x0022e400080011ff */
[----:B---3--:R-:W-:Y:S05]  /*a8f0*/  @!P0 NANOSLEEP.SYNCS 0x989680 ;  /* 0x009896800000895d */ /* 0x008fea0003900000 */
[----:B------:R-:W3:Y:S02]  /*a900*/  @!P0 SYNCS.PHASECHK.TRANS64 P0, [R0+URZ+0x168], R2 ;  /* 0x00016802000085a7 */ /* 0x000ee400080010ff */
[----:B---3--:R-:W-:Y:S05]  /*a910*/  @!P0 BRA `(.L_x_213) ;  /* 0xfffffffc00f08947 */ /* 0x008fea000383ffff */
[----:B------:R-:W-:Y:S05]  /*a920*/  BRA `(.L_x_214) ;  /* 0xffffffa800887947 */ /* 0x000fea000383ffff */
.L_x_98:
[----:B-1----:R-:W-:-:S07]  /*a930*/  MOV R0, UR7 ;  /* 0x0000000700007c02 */ /* 0x002fce0008000f00 */
.L_x_215:
[----:B-1----:R1:W3:Y:S02]  /*a940*/  SYNCS.PHASECHK.TRANS64.TRYWAIT P0, [R0+URZ+0x170], R2 ;  /* 0x00017002000075a7 */ /* 0x0022e400080011ff */
[----:B---3--:R-:W-:Y:S05]  /*a950*/  @!P0 NANOSLEEP.SYNCS 0x989680 ;  /* 0x009896800000895d */ /* 0x008fea0003900000 */
[----:B------:R-:W3:Y:S02]  /*a960*/  @!P0 SYNCS.PHASECHK.TRANS64 P0, [R0+URZ+0x170], R2 ;  /* 0x00017002000085a7 */ /* 0x000ee400080010ff */
[----:B---3--:R-:W-:Y:S05]  /*a970*/  @!P0 BRA `(.L_x_215) ;  /* 0xfffffffc00f08947 */ /* 0x008fea000383ffff */
[----:B------:R-:W-:Y:S05]  /*a980*/  BRA `(.L_x_216) ;  /* 0xffffffa800787947 */ /* 0x000fea000383ffff */
.L_x_100:
[----:B--2---:R2:W4:Y:S02]  /*a990*/  SYNCS.PHASECHK.TRANS64.TRYWAIT P0, [R0+URZ+0x190], R2 ;  /* 0x00019002000075a7 */ /* 0x00452400080011ff */
[----:B----4-:R-:W-:Y:S05]  /*a9a0*/  @!P0 NANOSLEEP.SYNCS 0x989680 ;  /* 0x009896800000895d */ /* 0x010fea0003900000 */
[----:B------:R-:W4:Y:S02]  /*a9b0*/  @!P0 SYNCS.PHASECHK.TRANS64 P0, [R0+URZ+0x190], R2 ;  /* 0x00019002000085a7 */ /* 0x000f2400080010ff */
[----:B----4-:R-:W-:Y:S05]  /*a9c0*/  @!P0 BRA `(.L_x_100) ;  /* 0xfffffffc00f08947 */ /* 0x010fea000383ffff */
[----:B------:R-:W-:Y:S05]  /*a9d0*/  BRA `(.L_x_217) ;  /* 0xffffffac00447947 */ /* 0x000fea000383ffff */
.L_x_111:
[----:B-1----:R1:W3:Y:S02]  /*a9e0*/  SYNCS.PHASECHK.TRANS64.TRYWAIT P1, [R2+URZ+0x140], R0 ;  /* 0x00014000020075a7 */ /* 0x0022e400080211ff */
[----:B---3--:R-:W-:Y:S05]  /*a9f0*/  @!P1 NANOSLEEP.SYNCS 0x989680 ;  /* 0x009896800000995d */ /* 0x008fea0003900000 */
[----:B------:R-:W3:Y:S02]  /*aa00*/  @!P1 SYNCS.PHASECHK.TRANS64 P1, [R2+URZ+0x140], R0 ;  /* 0x00014000020095a7 */ /* 0x000ee400080210ff */
[----:B---3--:R-:W-:Y:S05]  /*aa10*/  @!P1 BRA `(.L_x_111) ;  /* 0xfffffffc00f09947 */ /* 0x008fea000383ffff */
[----:B------:R-:W-:Y:S05]  /*aa20*/  BRA `(.L_x_110) ;  /* 0xffffffb8005c7947 */ /* 0x000fea000383ffff */
.L_x_113:
[----:B-1----:R1:W2:Y:S02]  /*aa30*/  SYNCS.PHASECHK.TRANS64.TRYWAIT P0, [R113+URZ+0x1b0], R3 ;  /* 0x0001b003710075a7 */ /* 0x0022a400080011ff */
[----:B--2---:R-:W-:Y:S05]  /*aa40*/  @!P0 NANOSLEEP.SYNCS 0x989680 ;  /* 0x009896800000895d */ /* 0x004fea0003900000 */
[----:B------:R-:W2:Y:S02]  /*aa50*/  @!P0 SYNCS.PHASECHK.TRANS64 P0, [R113+URZ+0x1b0], R3 ;  /* 0x0001b003710085a7 */ /* 0x000ea400080010ff */
[----:B--2---:R-:W-:Y:S05]  /*aa60*/  @!P0 BRA `(.L_x_113) ;  /* 0xfffffffc00f08947 */ /* 0x004fea000383ffff */
[----:B------:R-:W-:Y:S05]  /*aa70*/  BRA `(.L_x_112) ;  /* 0xffffffb800b07947 */ /* 0x000fea000383ffff */
.L_x_121:
[----:B--2---:R2:W3:Y:S02]  /*aa80*/  SYNCS.PHASECHK.TRANS64.TRYWAIT P0, [R0+URZ+0x140], R3 ;  /* 0x00014003000075a7 */ /* 0x0044e400080011ff */
[----:B---3--:R-:W-:Y:S05]  /*aa90*/  @!P0 NANOSLEEP.SYNCS 0x989680 ;  /* 0x009896800000895d */ /* 0x008fea0003900000 */
[----:B------:R-:W3:Y:S02]  /*aaa0*/  @!P0 SYNCS.PHASECHK.TRANS64 P0, [R0+URZ+0x140], R3 ;  /* 0x00014003000085a7 */ /* 0x000ee400080010ff */
[----:B---3--:R-:W-:Y:S05]  /*aab0*/  @!P0 BRA `(.L_x_121) ;  /* 0xfffffffc00f08947 */ /* 0x008fea000383ffff */
[----:B------:R-:W-:Y:S05]  /*aac0*/  BRA `(.L_x_120) ;  /* 0xffffffc400a07947 */ /* 0x000fea000383ffff */
.L_x_129:
[----:B--2---:R2:W3:Y:S02]  /*aad0*/  SYNCS.PHASECHK.TRANS64.TRYWAIT P0, [R0+URZ+0x140], R4 ;  /* 0x00014004000075a7 */ /* 0x0044e400080011ff */
[----:B---3--:R-:W-:Y:S05]  /*aae0*/  @!P0 NANOSLEEP.SYNCS 0x989680 ;  /* 0x009896800000895d */ /* 0x008fea0003900000 */
[----:B------:R-:W3:Y:S02]  /*aaf0*/  @!P0 SYNCS.PHASECHK.TRANS64 P0, [R0+URZ+0x140], R4 ;  /* 0x00014004000085a7 */ /* 0x000ee400080010ff */
[----:B---3--:R-:W-:Y:S05]  /*ab00*/  @!P0 BRA `(.L_x_129) ;  /* 0xfffffffc00f08947 */ /* 0x008fea000383ffff */
[----:B------:R-:W-:Y:S05]  /*ab10*/  BRA `(.L_x_128) ;  /* 0xffffffd000e47947 */ /* 0x000fea000383ffff */
.L_x_137:
[----:B--2---:R2:W3:Y:S02]  /*ab20*/  SYNCS.PHASECHK.TRANS64.TRYWAIT P0, [R0+URZ+0x140], R4 ;  /* 0x00014004000075a7 */ /* 0x0044e400080011ff */
[----:B---3--:R-:W-:Y:S05]  /*ab30*/  @!P0 NANOSLEEP.SYNCS 0x989680 ;  /* 0x009896800000895d */ /* 0x008fea0003900000 */
[----:B------:R-:W3:Y:S02]  /*ab40*/  @!P0 SYNCS.PHASECHK.TRANS64 P0, [R0+URZ+0x140], R4 ;  /* 0x00014004000085a7 */ /* 0x000ee400080010ff */
[----:B---3--:R-:W-:Y:S05]  /*ab50*/  @!P0 BRA `(.L_x_137) ;  /* 0xfffffffc00f08947 */ /* 0x008fea000383ffff */
[----:B------:R-:W-:Y:S05]  /*ab60*/  BRA `(.L_x_136) ;  /* 0xffffffe000347947 */ /* 0x000fea000383ffff */
        .weak           $__internal_0_$__cuda_sm10x_tcgen05_guardrail_trap_col_being_dealloced_not_returned_by_alloc
        .type           $__internal_0_$__cuda_sm10x_tcgen05_guardrail_trap_col_being_dealloced_not_returned_by_alloc,@function
        .size           $__internal_0_$__cuda_sm10x_tcgen05_guardrail_trap_col_being_dealloced_not_returned_by_alloc,($__internal_1_$__cuda_sm10x_tcgen05_guardrail_trap_phase_invalid_during_alloc - $__internal_0_$__cuda_sm10x_tcgen05_guardrail_trap_col_being_dealloced_not_returned_by_alloc)
$__internal_0_$__cuda_sm10x_tcgen05_guardrail_trap_col_being_dealloced_not_returned_by_alloc:
[----:B------:R-:W-:Y:S05]  /*ab70*/  BPT.TRAP 0x1 ;  /* 0x000000040000795c */ /* 0x000fea0000300000 */
[----:B------:R-:W-:-:S04]  /*ab80*/  HFMA2 R3, -RZ, RZ, 0, 0 ;  /* 0x00000000ff037431 */ /* 0x000fc800000001ff */
[----:B------:R-:W-:Y:S05]  /*ab90*/  RET.REL.NODEC R2 `(_ZN7cutlass13device_kernelINS_4gemm6kernel13GemmUniversalIN4cute5tupleIJiiiiEEENS1_10collective13CollectiveMmaINS1_35MainloopSm100TmaUmmaWarpSpecializedILi20ELi2ELi4ENS5_IJNS4_1CILi1EEESB_SB_EEEEENS5_IJNSA_ILi64EEENSA_ILi256EEENSA_ILi32EEEEEENS_12float_e5m2_tENS5_IJlSB_lEEESI_SJ_NS4_8TiledMMAINS4_8MMA_AtomIJNS4_10MMA_TraitsINS4_19SM100_MMA_F8F6F4_SSEJSI_SI_fSE_SF_NS4_17integral_constantINS4_4UMMA5MajorELSQ_0EEESR_NSO_INSP_7ScaleInELSS_0EEEST_EEEEEENS4_6LayoutISC_NS5_IJNSA_ILi0EEESX_SX_EEEEENS5_IJNS4_10UnderscoreES10_S10_EEEEENS4_13SM90_TMA_LOADENS4_14ComposedLayoutINS4_7SwizzleILi1ELi4ELi3EEENS4_18smem_ptr_flag_bitsILi8EEENSW_INS5_IJNSA_ILi8EEESG_EEENS5_IJSG_SB_EEEEEEEvNS4_8identityES13_S1D_vS1E_EENS_8epilogue10collective18CollectiveEpilogueINS1G_23Sm100TmaWarpSpecializedILi4ELi2ELi32ELb0ELb0EEEJSH_NS5_IJNSW_ISE_SB_EES1L_EEESI_SJ_SI_SJ_NS1G_6fusion15FusionCallbacksIS1K_NS1N_17LinearCombinationISI_fSI_fLNS_15FloatRoundStyleE2EEESH_S1M_JEEENS4_5SM1004TMEM4LOAD26SM100_TMEM_LOAD_16dp32b32xES13_NS14_INS15_ILi2ELi4ELi3EEES18_NSW_INS5_IJS19_SE_EEENS5_IJSE_SB_EEEEEEENS4_39AutoVectorizingCopyWithAssumedAlignmentILi128EEENS4_14SM90_TMA_STOREES21_S23_S23_EEEvvEEEEvNT_6ParamsE) ;  /* 0xffffff5402187950 */ /* 0x000fea0003c3ffff */
        .weak           $__internal_1_$__cuda_sm10x_tcgen05_guardrail_trap_phase_invalid_during_alloc
        .type           $__internal_1_$__cuda_sm10x_tcgen05_guardrail_trap_phase_invalid_during_alloc,@function
        .size           $__internal_1_$__cuda_sm10x_tcgen05_guardrail_trap_phase_invalid_during_alloc,($__internal_2_$__cuda_sm10x_tcgen05_guardrail_trap_unallocated_columns_being_dealloced - $__internal_1_$__cuda_sm10x_tcgen05_guardrail_trap_phase_invalid_during_alloc)
$__internal_1_$__cuda_sm10x_tcgen05_guardrail_trap_phase_invalid_during_alloc:
[----:B------:R-:W-:Y:S05]  /*aba0*/  BPT.TRAP 0x1 ;  /* 0x000000040000795c */ /* 0x000fea0000300000 */
[----:B------:R-:W-:-:S04]  /*abb0*/  MOV R3, 0x0 ;  /* 0x0000000000037802 */ /* 0x000fc80000000f00 */
[----:B------:R-:W-:Y:S05]  /*abc0*/  RET.REL.NODEC R2 `(_ZN7cutlass13device_kernelINS_4gemm6kernel13GemmUniversalIN4cute5tupleIJiiiiEEENS1_10collective13CollectiveMmaINS1_35MainloopSm100TmaUmmaWarpSpecializedILi20ELi2ELi4ENS5_IJNS4_1CILi1EEESB_SB_EEEEENS5_IJNSA_ILi64EEENSA_ILi256EEENSA_ILi32EEEEEENS_12float_e5m2_tENS5_IJlSB_lEEESI_SJ_NS4_8TiledMMAINS4_8MMA_AtomIJNS4_10MMA_TraitsINS4_19SM100_MMA_F8F6F4_SSEJSI_SI_fSE_SF_NS4_17integral_constantINS4_4UMMA5MajorELSQ_0EEESR_NSO_INSP_7ScaleInELSS_0EEEST_EEEEEENS4_6LayoutISC_NS5_IJNSA_ILi0EEESX_SX_EEEEENS5_IJNS4_10UnderscoreES10_S10_EEEEENS4_13SM90_TMA_LOADENS4_14ComposedLayoutINS4_7SwizzleILi1ELi4ELi3EEENS4_18smem_ptr_flag_bitsILi8EEENSW_INS5_IJNSA_ILi8EEESG_EEENS5_IJSG_SB_EEEEEEEvNS4_8identityES13_S1D_vS1E_EENS_8epilogue10collective18CollectiveEpilogueINS1G_23Sm100TmaWarpSpecializedILi4ELi2ELi32ELb0ELb0EEEJSH_NS5_IJNSW_ISE_SB_EES1L_EEESI_SJ_SI_SJ_NS1G_6fusion15FusionCallbacksIS1K_NS1N_17LinearCombinationISI_fSI_fLNS_15FloatRoundStyleE2EEESH_S1M_JEEENS4_5SM1004TMEM4LOAD26SM100_TMEM_LOAD_16dp32b32xES13_NS14_INS15_ILi2ELi4ELi3EEES18_NSW_INS5_IJS19_SE_EEENS5_IJSE_SB_EEEEEEENS4_39AutoVectorizingCopyWithAssumedAlignmentILi128EEENS4_14SM90_TMA_STOREES21_S23_S23_EEEvvEEEEvNT_6ParamsE) ;  /* 0xffffff54020c7950 */ /* 0x000fea0003c3ffff */
        .weak           $__internal_2_$__cuda_sm10x_tcgen05_guardrail_trap_unallocated_columns_being_dealloced
        .type           $__internal_2_$__cuda_sm10x_tcgen05_guardrail_trap_unallocated_columns_being_dealloced,@function
        .size           $__internal_2_$__cuda_sm10x_tcgen05_guardrail_trap_unallocated_columns_being_dealloced,(.L_x_219 - $__internal_2_$__cuda_sm10x_tcgen05_guardrail_trap_unallocated_columns_being_dealloced)
$__internal_2_$__cuda_sm10x_tcgen05_guardrail_trap_unallocated_columns_being_dealloced:
[----:B------:R-:W-:Y:S05]  /*abd0*/  BPT.TRAP 0x1 ;  /* 0x000000040000795c */ /* 0x000fea0000300000 */
[----:B------:R-:W-:-:S04]  /*abe0*/  HFMA2 R3, -RZ, RZ, 0, 0 ;  /* 0x00000000ff037431 */ /* 0x000fc800000001ff */
[----:B------:R-:W-:Y:S05]  /*abf0*/  RET.REL.NODEC R2 `(_ZN7cutlass13device_kernelINS_4gemm6kernel13GemmUniversalIN4cute5tupleIJiiiiEEENS1_10collective13CollectiveMmaINS1_35MainloopSm100TmaUmmaWarpSpecializedILi20ELi2ELi4ENS5_IJNS4_1CILi1EEESB_SB_EEEEENS5_IJNSA_ILi64EEENSA_ILi256EEENSA_ILi32EEEEEENS_12float_e5m2_tENS5_IJlSB_lEEESI_SJ_NS4_8TiledMMAINS4_8MMA_AtomIJNS4_10MMA_TraitsINS4_19SM100_MMA_F8F6F4_SSEJSI_SI_fSE_SF_NS4_17integral_constantINS4_4UMMA5MajorELSQ_0EEESR_NSO_INSP_7ScaleInELSS_0EEEST_EEEEEENS4_6LayoutISC_NS5_IJNSA_ILi0EEESX_SX_EEEEENS5_IJNS4_10UnderscoreES10_S10_EEEEENS4_13SM90_TMA_LOADENS4_14ComposedLayoutINS4_7SwizzleILi1ELi4ELi3EEENS4_18smem_ptr_flag_bitsILi8EEENSW_INS5_IJNSA_ILi8EEESG_EEENS5_IJSG_SB_EEEEEEEvNS4_8identityES13_S1D_vS1E_EENS_8epilogue10collective18CollectiveEpilogueINS1G_23Sm100TmaWarpSpecializedILi4ELi2ELi32ELb0ELb0EEEJSH_NS5_IJNSW_ISE_SB_EES1L_EEESI_SJ_SI_SJ_NS1G_6fusion15FusionCallbacksIS1K_NS1N_17LinearCombinationISI_fSI_fLNS_15FloatRoundStyleE2EEESH_S1M_JEEENS4_5SM1004TMEM4LOAD26SM100_TMEM_LOAD_16dp32b32xES13_NS14_INS15_ILi2ELi4ELi3EEES18_NSW_INS5_IJS19_SE_EEENS5_IJSE_SB_EEEEEEENS4_39AutoVectorizingCopyWithAssumedAlignmentILi128EEENS4_14SM90_TMA_STOREES21_S23_S23_EEEvvEEEEvNT_6ParamsE) ;  /* 0xffffff5402007950 */ /* 0x000fea0003c3ffff */
.L_x_218:
[----:B------:R-:W-:-:S00]  /*ac00*/  BRA `(.L_x_218) ;  /* 0xfffffffc00fc7947 */ /* 0x000fc0000383ffff */
[----:B------:R-:W-:-:S00]  /*ac10*/  NOP ;  /* 0x0000000000007918 */ /* 0x000fc00000000000 */
        /* <DEDUP_REMOVED lines=14> */
.L_x_219:


//--------------------- .nv.global.init           --------------------------
	.section	.nv.global.init,"aw",@progbits
.nv.global.init:
	.type		$str$27,@object
	.size		$str$27,($str$28 - $str$27)
$str$27:
        /*0000*/ 	.byte	0x28, 0x61, 0x64, 0x64, 0x72, 0x65, 0x73, 0x73, 0x20, 0x26, 0x20, 0x6d, 0x61, 0x73, 0x6b, 0x29
        /*0010*/ 	.byte	0x20, 0x3d, 0x3d, 0x20, 0x30, 0x00
	.type		$str$28,@object
	.size		$str$28,($str$26 - $str$28)
$str$28:
        /*0016*/ 	.byte	0x2f, 0x74, 0x6d, 0x70, 0x2f, 0x63, 0x75, 0x74, 0x6c, 0x61, 0x73, 0x73, 0x5f, 0x73, 0x77, 0x65
        /*0026*/ 	.byte	0x65, 0x70, 0x5f, 0x73, 0x72, 0x63, 0x2f, 0x69, 0x6e, 0x63, 0x6c, 0x75, 0x64, 0x65, 0x2f, 0x63
        /*0036*/ 	.byte	0x75, 0x74, 0x65, 0x2f, 0x70, 0x6f, 0x69, 0x6e, 0x74, 0x65, 0x72, 0x5f, 0x66, 0x6c, 0x61, 0x67
        /*0046*/ 	.byte	0x67, 0x65, 0x64, 0x2e, 0x68, 0x70, 0x70, 0x00
	.type		$str$26,@object
	.size		$str$26,($str$25 - $str$26)
$str$26:
        /*004e*/ 	.byte	0x2f, 0x74, 0x6d, 0x70, 0x2f, 0x63, 0x75, 0x74, 0x6c, 0x61, 0x73, 0x73, 0x5f, 0x73, 0x77, 0x65
        /*005e*/ 	.byte	0x65, 0x70, 0x5f, 0x73, 0x72, 0x63, 0x2f, 0x69, 0x6e, 0x63, 0x6c, 0x75, 0x64, 0x65, 0x2f, 0x63
        /*006e*/ 	.byte	0x75, 0x74, 0x65, 0x2f, 0x61, 0x74, 0x6f, 0x6d, 0x2f, 0x63, 0x6f, 0x70, 0x79, 0x5f, 0x74, 0x72
        /*007e*/ 	.byte	0x61, 0x69, 0x74, 0x73, 0x5f, 0x73, 0x6d, 0x31, 0x30, 0x30, 0x2e, 0x68, 0x70, 0x70, 0x00
	.type		$str$25,@object
	.size		$str$25,(__unnamed_1 - $str$25)
$str$25:
        /*008d*/ 	.byte	0x28, 0x28, 0x75, 0x69, 0x6e, 0x74, 0x33, 0x32, 0x5f, 0x74, 0x28, 0x74, 0x68, 0x72, 0x65, 0x61
        /*009d*/ 	.byte	0x64, 0x49, 0x64, 0x78, 0x2e, 0x78, 0x29, 0x20, 0x2f, 0x20, 0x33, 0x32, 0x29, 0x20, 0x25, 0x20
        /*00ad*/ 	.byte	0x34, 0x29, 0x20, 0x3d, 0x3d, 0x20, 0x28, 0x28, 0x28, 0x74, 0x6d, 0x65, 0x6d, 0x5f, 0x61, 0x64
        /*00bd*/ 	.byte	0x64, 0x72, 0x20, 0x3e, 0x3e, 0x20, 0x31, 0x36, 0x29, 0x20, 0x2f, 0x20, 0x33, 0x32, 0x29, 0x20
        /*00cd*/ 	.byte	0x25, 0x20, 0x34, 0x29, 0x00
	.type		__unnamed_1,@object
	.size		__unnamed_1,(__unnamed_2 - __unnamed_1)
__unnamed_1:
        /*00d2*/ 	.byte	0x61, 0x75, 0x74, 0x6f, 0x20, 0x63, 0x75, 0x74, 0x65, 0x3a, 0x3a, 0x61, 0x73, 0x5f, 0x70, 0x6f
        /* <DEDUP_REMOVED lines=24> */
        /*0262*/ 	.byte	0x3c, 0x34, 0x30, 0x39, 0x36, 0x3e, 0x3e, 0x3e, 0x3e, 0x5d, 0x00
	.type		__unnamed_2,@object
	.size		__unnamed_2,(__unnamed_3 - __unnamed_2)
__unnamed_2:
        /* <DEDUP_REMOVED lines=26> */
	.type		__unnamed_3,@object
	.size		__unnamed_3,(.L_3 - __unnamed_3)
__unnamed_3:
        /* <DEDUP_REMOVED lines=40> */
        /*0688*/ 	.byte	0x74, 0x65, 0x3a, 0x3a, 0x43, 0x3c, 0x30, 0x3e, 0x3e, 0x3e, 0x3e, 0x5d, 0x00
.L_3:


//--------------------- .nv.shared._ZN7cutlass13device_kernelINS_4gemm6kernel13GemmUniversalIN4cute5tupleIJiiiiEEENS1_10collective13CollectiveMmaINS1_35MainloopSm100TmaUmmaWarpSpecializedILi20ELi2ELi4ENS5_IJNS4_1CILi1EEESB_SB_EEEEENS5_IJNSA_ILi64EEENSA_ILi256EEENSA_ILi32EEEEEENS_12float_e5m2_tENS5_IJlSB_lEEESI_SJ_NS4_8TiledMMAINS4_8MMA_AtomIJNS4_10MMA_TraitsINS4_19SM100_MMA_F8F6F4_SSEJSI_SI_fSE_SF_NS4_17integral_constantINS4_4UMMA5MajorELSQ_0EEESR_NSO_INSP_7ScaleInELSS_0EEEST_EEEEEENS4_6LayoutISC_NS5_IJNSA_ILi0EEESX_SX_EEEEENS5_IJNS4_10UnderscoreES10_S10_EEEEENS4_13SM90_TMA_LOADENS4_14ComposedLayoutINS4_7SwizzleILi1ELi4ELi3EEENS4_18smem_ptr_flag_bitsILi8EEENSW_INS5_IJNSA_ILi8EEESG_EEENS5_IJSG_SB_EEEEEEEvNS4_8identityES13_S1D_vS1E_EENS_8epilogue10collective18CollectiveEpilogueINS1G_23Sm100TmaWarpSpecializedILi4ELi2ELi32ELb0ELb0EEEJSH_NS5_IJNSW_ISE_SB_EES1L_EEESI_SJ_SI_SJ_NS1G_6fusion15FusionCallbacksIS1K_NS1N_17LinearCombinationISI_fSI_fLNS_15FloatRoundStyleE2EEESH_S1M_JEEENS4_5SM1004TMEM4LOAD26SM100_TMEM_LOAD_16dp32b32xES13_NS14_INS15_ILi2ELi4ELi3EEES18_NSW_INS5_IJS19_SE_EEENS5_IJSE_SB_EEEEEEENS4_39AutoVectorizingCopyWithAssumedAlignmentILi128EEENS4_14SM90_TMA_STOREES21_S23_S23_EEEvvEEEEvNT_6ParamsE --------------------------
	.section	.nv.shared._ZN7cutlass13device_kernelINS_4gemm6kernel13GemmUniversalIN4cute5tupleIJiiiiEEENS1_10collective13CollectiveMmaINS1_35MainloopSm100TmaUmmaWarpSpecializedILi20ELi2ELi4ENS5_IJNS4_1CILi1EEESB_SB_EEEEENS5_IJNSA_ILi64EEENSA_ILi256EEENSA_ILi32EEEEEENS_12float_e5m2_tENS5_IJlSB_lEEESI_SJ_NS4_8TiledMMAINS4_8MMA_AtomIJNS4_10MMA_TraitsINS4_19SM100_MMA_F8F6F4_SSEJSI_SI_fSE_SF_NS4_17integral_constantINS4_4UMMA5MajorELSQ_0EEESR_NSO_INSP_7ScaleInELSS_0EEEST_EEEEEENS4_6LayoutISC_NS5_IJNSA_ILi0EEESX_SX_EEEEENS5_IJNS4_10UnderscoreES10_S10_EEEEENS4_13SM90_TMA_LOADENS4_14ComposedLayoutINS4_7SwizzleILi1ELi4ELi3EEENS4_18smem_ptr_flag_bitsILi8EEENSW_INS5_IJNSA_ILi8EEESG_EEENS5_IJSG_SB_EEEEEEEvNS4_8identityES13_S1D_vS1E_EENS_8epilogue10collective18CollectiveEpilogueINS1G_23Sm100TmaWarpSpecializedILi4ELi2ELi32ELb0ELb0EEEJSH_NS5_IJNSW_ISE_SB_EES1L_EEESI_SJ_SI_SJ_NS1G_6fusion15FusionCallbacksIS1K_NS1N_17LinearCombinationISI_fSI_fLNS_15FloatRoundStyleE2EEESH_S1M_JEEENS4_5SM1004TMEM4LOAD26SM100_TMEM_LOAD_16dp32b32xES13_NS14_INS15_ILi2ELi4ELi3EEES18_NSW_INS5_IJS19_SE_EEENS5_IJSE_SB_EEEEEEENS4_39AutoVectorizingCopyWithAssumedAlignmentILi128EEENS4_14SM90_TMA_STOREES21_S23_S23_EEEvvEEEEvNT_6ParamsE,"aw",@nobits
	.sectionflags	@""
	.align	16
	.zero		1024


//--------------------- .nv.shared.reserved.0     --------------------------
	.section	.nv.shared.reserved.0,"aw",@nobits
	.weak		__nv_reservedSMEM_offset_0_alias
	.size		__nv_reservedSMEM_offset_0_alias, 0, 64
	.other		__nv_reservedSMEM_offset_0_alias,@"STO_CUDA_RESERVED_SHARED STV_DEFAULT"
__nv_reservedSMEM_offset_0_alias:
	.zero		0
.nv.shared.reserved.0:
	.zero		64
	.weak		__nv_reservedSMEM_tcgen05_partition
	.type		__nv_reservedSMEM_tcgen05_partition,@object
	.size		__nv_reservedSMEM_tcgen05_partition,(.L_0 - __nv_reservedSMEM_tcgen05_partition)
__nv_reservedSMEM_tcgen05_partition:
	.zero		32
.L_0:


//--------------------- .nv.global                --------------------------
	.section	.nv.global,"aw",@nobits
.nv.global:
	.type		_ZN40_INTERNAL_4ef3d065_4_k_cu_7171125c_324084cute1_E,@object
	.size		_ZN40_INTERNAL_4ef3d065_4_k_cu_7171125c_324084cute1_E,(_ZN40_INTERNAL_4ef3d065_4_k_cu_7171125c_324084cuda3std3__45__cpo6cbeginE - _ZN40_INTERNAL_4ef3d065_4_k_cu_7171125c_324084cute1_E)
_ZN40_INTERNAL_4ef3d065_4_k_cu_7171125c_324084cute1_E:
	.zero		1
	.type		_ZN40_INTERNAL_4ef3d065_4_k_cu_7171125c_324084cuda3std3__45__cpo6cbeginE,@object
	.size		_ZN40_INTERNAL_4ef3d065_4_k_cu_7171125c_324084cuda3std3__45__cpo6cbeginE,(_ZN40_INTERNAL_4ef3d065_4_k_cu_7171125c_324084cuda3std3__48in_placeE - _ZN40_INTERNAL_4ef3d065_4_k_cu_7171125c_324084cuda3std3__45__cpo6cbeginE)
_ZN40_INTERNAL_4ef3d065_4_k_cu_7171125c_324084cuda3std3__45__cpo6cbeginE:
	.zero		1
	.type		_ZN40_INTERNAL_4ef3d065_4_k_cu_7171125c_324084cuda3std3__48in_placeE,@object
	.size		_ZN40_INTERNAL_4ef3d065_4_k_cu_7171125c_324084cuda3std3__48in_placeE,(_ZN40_INTERNAL_4ef3d065_4_k_cu_7171125c_324084cuda3std6ranges3__45__cpo9iter_moveE - _ZN40_INTERNAL_4ef3d065_4_k_cu_7171125c_324084cuda3std3__48in_placeE)
_ZN40_INTERNAL_4ef3d065_4_k_cu_7171125c_324084cuda3std3__48in_placeE:
	.zero		1
	.type		_ZN40_INTERNAL_4ef3d065_4_k_cu_7171125c_324084cuda3std6ranges3__45__cpo9iter_moveE,@object
	.size		_ZN40_INTERNAL_4ef3d065_4_k_cu_7171125c_324084cuda3std6ranges3__45__cpo9iter_moveE,(_ZN40_INTERNAL_4ef3d065_4_k_cu_7171125c_324084cuda3std3__45__cpo5beginE - _ZN40_INTERNAL_4ef3d065_4_k_cu_7171125c_324084cuda3std6ranges3__45__cpo9iter_moveE)
_ZN40_INTERNAL_4ef3d065_4_k_cu_7171125c_324084cuda3std6ranges3__45__cpo9iter_moveE:
	.zero		1
	.type		_ZN40_INTERNAL_4ef3d065_4_k_cu_7171125c_324084cuda3std3__45__cpo5beginE,@object
	.size		_ZN40_INTERNAL_4ef3d065_4_k_cu_7171125c_324084cuda3std3__45__cpo5beginE,(_ZN40_INTERNAL_4ef3d065_4_k_cu_7171125c_324084cuda3std3__442_GLOBAL__N__4ef3d065_4_k_cu_7171125c_324086ignoreE - _ZN40_INTERNAL_4ef3d065_4_k_cu_7171125c_324084cuda3std3__45__cpo5beginE)
_ZN40_INTERNAL_4ef3d065_4_k_cu_7171125c_324084cuda3std3__45__cpo5beginE:
	.zero		1
	.type		_ZN40_INTERNAL_4ef3d065_4_k_cu_7171125c_324084cuda3std3__442_GLOBAL__N__4ef3d065_4_k_cu_7171125c_324086ignoreE,@object
	.size		_ZN40_INTERNAL_4ef3d065_4_k_cu_7171125c_324084cuda3std3__442_GLOBAL__N__4ef3d065_4_k_cu_7171125c_324086ignoreE,(_ZN40_INTERNAL_4ef3d065_4_k_cu_7171125c_324084cute7productE - _ZN40_INTERNAL_4ef3d065_4_k_cu_7171125c_324084cuda3std3__442_GLOBAL__N__4ef3d065_4_k_cu_7171125c_324086ignoreE)
_ZN40_INTERNAL_4ef3d065_4_k_cu_7171125c_324084cuda3std3__442_GLOBAL__N__4ef3d065_4_k_cu_7171125c_324086ignoreE:
	.zero		1
	.type		_ZN40_INTERNAL_4ef3d065_4_k_cu_7171125c_324084cute7productE,@object
	.size		_ZN40_INTERNAL_4ef3d065_4_k_cu_7171125c_324084cute7productE,(_ZN40_INTERNAL_4ef3d065_4_k_cu_7171125c_324084cuda3std3__45__cpo3endE - _ZN40_INTERNAL_4ef3d065_4_k_cu_7171125c_324084cute7productE)
_ZN40_INTERNAL_4ef3d065_4_k_cu_7171125c_324084cute7productE:
	.zero		1
	.type		_ZN40_INTERNAL_4ef3d065_4_k_cu_7171125c_324084cuda3std3__45__cpo3endE,@object
	.size		_ZN40_INTERNAL_4ef3d065_4_k_cu_7171125c_324084cuda3std3__45__cpo3endE,(_ZN40_INTERNAL_4ef3d065_4_k_cu_7171125c_324084cuda3std3__419piecewise_constructE - _ZN40_INTERNAL_4ef3d065_4_k_cu_7171125c_324084cuda3std3__45__cpo3endE)
_ZN40_INTERNAL_4ef3d065_4_k_cu_7171125c_324084cuda3std3__45__cpo3endE:
	.zero		1
	.type		_ZN40_INTERNAL_4ef3d065_4_k_cu_7171125c_324084cuda3std3__419piecewise_constructE,@object
	.size		_ZN40_INTERNAL_4ef3d065_4_k_cu_7171125c_324084cuda3std3__419piecewise_constructE,(_ZN40_INTERNAL_4ef3d065_4_k_cu_7171125c_324084cuda3std3__45__cpo4cendE - _ZN40_INTERNAL_4ef3d065_4_k_cu_7171125c_324084cuda3std3__419piecewise_constructE)
_ZN40_INTERNAL_4ef3d065_4_k_cu_7171125c_324084cuda3std3__419piecewise_constructE:
	.zero		1
	.type		_ZN40_INTERNAL_4ef3d065_4_k_cu_7171125c_324084cuda3std3__45__cpo4cendE,@object
	.size		_ZN40_INTERNAL_4ef3d065_4_k_cu_7171125c_324084cuda3std3__45__cpo4cendE,(_ZN40_INTERNAL_4ef3d065_4_k_cu_7171125c_324084cuda3std6ranges3__45__cpo4swapE - _ZN40_INTERNAL_4ef3d065_4_k_cu_7171125c_324084cuda3std3__45__cpo4cendE)
_ZN40_INTERNAL_4ef3d065_4_k_cu_7171125c_324084cuda3std3__45__cpo4cendE:
	.zero		1
	.type		_ZN40_INTERNAL_4ef3d065_4_k_cu_7171125c_324084cuda3std6ranges3__45__cpo4swapE,@object
	.size		_ZN40_INTERNAL_4ef3d065_4_k_cu_7171125c_324084cuda3std6ranges3__45__cpo4swapE,(.L_11 - _ZN40_INTERNAL_4ef3d065_4_k_cu_7171125c_324084cuda3std6ranges3__45__cpo4swapE)
_ZN40_INTERNAL_4ef3d065_4_k_cu_7171125c_324084cuda3std6ranges3__45__cpo4swapE:
	.zero		1
.L_11:


//--------------------- .nv.constant0._ZN7cutlass13device_kernelINS_4gemm6kernel13GemmUniversalIN4cute5tupleIJiiiiEEENS1_10collective13CollectiveMmaINS1_35MainloopSm100TmaUmmaWarpSpecializedILi20ELi2ELi4ENS5_IJNS4_1CILi1EEESB_SB_EEEEENS5_IJNSA_ILi64EEENSA_ILi256EEENSA_ILi32EEEEEENS_12float_e5m2_tENS5_IJlSB_lEEESI_SJ_NS4_8TiledMMAINS4_8MMA_AtomIJNS4_10MMA_TraitsINS4_19SM100_MMA_F8F6F4_SSEJSI_SI_fSE_SF_NS4_17integral_constantINS4_4UMMA5MajorELSQ_0EEESR_NSO_INSP_7ScaleInELSS_0EEEST_EEEEEENS4_6LayoutISC_NS5_IJNSA_ILi0EEESX_SX_EEEEENS5_IJNS4_10UnderscoreES10_S10_EEEEENS4_13SM90_TMA_LOADENS4_14ComposedLayoutINS4_7SwizzleILi1ELi4ELi3EEENS4_18smem_ptr_flag_bitsILi8EEENSW_INS5_IJNSA_ILi8EEESG_EEENS5_IJSG_SB_EEEEEEEvNS4_8identityES13_S1D_vS1E_EENS_8epilogue10collective18CollectiveEpilogueINS1G_23Sm100TmaWarpSpecializedILi4ELi2ELi32ELb0ELb0EEEJSH_NS5_IJNSW_ISE_SB_EES1L_EEESI_SJ_SI_SJ_NS1G_6fusion15FusionCallbacksIS1K_NS1N_17LinearCombinationISI_fSI_fLNS_15FloatRoundStyleE2EEESH_S1M_JEEENS4_5SM1004TMEM4LOAD26SM100_TMEM_LOAD_16dp32b32xES13_NS14_INS15_ILi2ELi4ELi3EEES18_NSW_INS5_IJS19_SE_EEENS5_IJSE_SB_EEEEEEENS4_39AutoVectorizingCopyWithAssumedAlignmentILi128EEENS4_14SM90_TMA_STOREES21_S23_S23_EEEvvEEEEvNT_6ParamsE --------------------------
	.section	.nv.constant0._ZN7cutlass13device_kernelINS_4gemm6kernel13GemmUniversalIN4cute5tupleIJiiiiEEENS1_10collective13CollectiveMmaINS1_35MainloopSm100TmaUmmaWarpSpecializedILi20ELi2ELi4ENS5_IJNS4_1CILi1EEESB_SB_EEEEENS5_IJNSA_ILi64EEENSA_ILi256EEENSA_ILi32EEEEEENS_12float_e5m2_tENS5_IJlSB_lEEESI_SJ_NS4_8TiledMMAINS4_8MMA_AtomIJNS4_10MMA_TraitsINS4_19SM100_MMA_F8F6F4_SSEJSI_SI_fSE_SF_NS4_17integral_constantINS4_4UMMA5MajorELSQ_0EEESR_NSO_INSP_7ScaleInELSS_0EEEST_EEEEEENS4_6LayoutISC_NS5_IJNSA_ILi0EEESX_SX_EEEEENS5_IJNS4_10UnderscoreES10_S10_EEEEENS4_13SM90_TMA_LOADENS4_14ComposedLayoutINS4_7SwizzleILi1ELi4ELi3EEENS4_18smem_ptr_flag_bitsILi8EEENSW_INS5_IJNSA_ILi8EEESG_EEENS5_IJSG_SB_EEEEEEEvNS4_8identityES13_S1D_vS1E_EENS_8epilogue10collective18CollectiveEpilogueINS1G_23Sm100TmaWarpSpecializedILi4ELi2ELi32ELb0ELb0EEEJSH_NS5_IJNSW_ISE_SB_EES1L_EEESI_SJ_SI_SJ_NS1G_6fusion15FusionCallbacksIS1K_NS1N_17LinearCombinationISI_fSI_fLNS_15FloatRoundStyleE2EEESH_S1M_JEEENS4_5SM1004TMEM4LOAD26SM100_TMEM_LOAD_16dp32b32xES13_NS14_INS15_ILi2ELi4ELi3EEES18_NSW_INS5_IJS19_SE_EEENS5_IJSE_SB_EEEEEEENS4_39AutoVectorizingCopyWithAssumedAlignmentILi128EEENS4_14SM90_TMA_STOREES21_S23_S23_EEEvvEEEEvNT_6ParamsE,"a",@progbits
	.sectionflags	@""
	.align	4
.nv.constant0._ZN7cutlass13device_kernelINS_4gemm6kernel13GemmUniversalIN4cute5tupleIJiiiiEEENS1_10collective13CollectiveMmaINS1_35MainloopSm100TmaUmmaWarpSpecializedILi20ELi2ELi4ENS5_IJNS4_1CILi1EEESB_SB_EEEEENS5_IJNSA_ILi64EEENSA_ILi256EEENSA_ILi32EEEEEENS_12float_e5m2_tENS5_IJlSB_lEEESI_SJ_NS4_8TiledMMAINS4_8MMA_AtomIJNS4_10MMA_TraitsINS4_19SM100_MMA_F8F6F4_SSEJSI_SI_fSE_SF_NS4_17integral_constantINS4_4UMMA5MajorELSQ_0EEESR_NSO_INSP_7ScaleInELSS_0EEEST_EEEEEENS4_6LayoutISC_NS5_IJNSA_ILi0EEESX_SX_EEEEENS5_IJNS4_10UnderscoreES10_S10_EEEEENS4_13SM90_TMA_LOADENS4_14ComposedLayoutINS4_7SwizzleILi1ELi4ELi3EEENS4_18smem_ptr_flag_bitsILi8EEENSW_INS5_IJNSA_ILi8EEESG_EEENS5_IJSG_SB_EEEEEEEvNS4_8identityES13_S1D_vS1E_EENS_8epilogue10collective18CollectiveEpilogueINS1G_23Sm100TmaWarpSpecializedILi4ELi2ELi32ELb0ELb0EEEJSH_NS5_IJNSW_ISE_SB_EES1L_EEESI_SJ_SI_SJ_NS1G_6fusion15FusionCallbacksIS1K_NS1N_17LinearCombinationISI_fSI_fLNS_15FloatRoundStyleE2EEESH_S1M_JEEENS4_5SM1004TMEM4LOAD26SM100_TMEM_LOAD_16dp32b32xES13_NS14_INS15_ILi2ELi4ELi3EEES18_NSW_INS5_IJS19_SE_EEENS5_IJSE_SB_EEEEEEENS4_39AutoVectorizingCopyWithAssumedAlignmentILi128EEENS4_14SM90_TMA_STOREES21_S23_S23_EEEvvEEEEvNT_6ParamsE:
	.zero		2944


//--------------------- SYMBOLS --------------------------

	.type		.nv.reservedSmem.offset0,@object
	.size		.nv.reservedSmem.offset0,0x4
	.type		.nv.reservedSmem.cap,@object
	.size		.nv.reservedSmem.cap,0x4
	.type		__assertfail,@function
